	.target	sm_90a

	.elftype	@"ET_EXEC"


//--------------------- .note.nv.tkinfo           --------------------------
	.section	.note.nv.tkinfo,"",@"SHT_NOTE"
	.sectionflags	@"SHF_NOTE_NV_TKINFO"
	.tkinfo
        /*0018*/ 	.word	0x00000002
        /*0030*/ 	.string	""
        /*0030*/ 	.string	"ptxas"
        /*0030*/ 	.string	"Cuda compilation tools, release 13.0, V13.0.88"
        /*0030*/ 	.string	"Build cuda_13.0.r13.0/compiler.36424714_0"
        /*0030*/ 	.string	"-arch sm_90a -m 64 "



//--------------------- .note.nv.cuinfo           --------------------------
	.section	.note.nv.cuinfo,"",@"SHT_NOTE"
	.sectionflags	@"SHF_NOTE_NV_CUINFO"
        /*0018*/ 	.short	0x0002
        /*001a*/ 	.short	0x005a
        /*001c*/ 	.short	0x0082
	.zero		2


//--------------------- .nv.info                  --------------------------
	.section	.nv.info,"",@"SHT_CUDA_INFO"
	.align	4


	//----- nvinfo : EIATTR_REGCOUNT
	.align		4
        /*0000*/ 	.byte	0x04, 0x2f
        /*0002*/ 	.short	(.L_15 - .L_14)
	.align		4
.L_14:
        /*0004*/ 	.word	index@(_ZN7cutlass13device_kernelINS_4gemm6kernel13GemmUniversalIN4cute5tupleIJiiiiEEENS1_10collective13CollectiveMmaINS1_34MainloopSm90TmaGmmaWarpSpecializedILi2ENS5_IJNS4_1CILi2EEENSA_ILi1EEESC_EEENS1_35KernelTmaWarpSpecializedCooperativeEEENS5_IJNSA_ILi128EEENSA_ILi192EEENSA_ILi256EEEEEEaNS5_IJlSC_lEEEaSK_NS4_8TiledMMAINS4_8MMA_AtomIJNS4_4SM904GMMA27MMA_64x192x32_S32S8S8_SS_TNEEEENS4_6LayoutISD_NS5_IJSC_NSA_ILi0EEESS_EEEEENS5_IJNS4_10UnderscoreESV_SV_EEEEENS4_13SM90_TMA_LOADENS4_14ComposedLayoutINS4_7SwizzleILi3ELi4ELi3EEENS4_18smem_ptr_flag_bitsILi8EEENSR_INS5_IJNSA_ILi8EEESG_EEENS5_IJSG_SC_EEEEEEEvNS4_8identityENS4_23SM90_TMA_LOAD_MULTICASTES18_vS19_EENS_8epilogue10collective6detail29Sm90TmaWarpSpecializedAdapterINS1D_15DefaultEpilogueIaSK_SK_NS1C_6thread17LinearCombinationIaLi1EiiLNS1H_9ScaleType4KindE0ELNS_15FloatRoundStyleE2EaEENS1_15EpilogueDefaultEEEEEvvEEEEvNT_6ParamsE)
        /*0008*/ 	.word	0x000000a8


	//----- nvinfo : EIATTR_FRAME_SIZE
	.align		4
.L_15:
        /*000c*/ 	.byte	0x04, 0x11
        /*000e*/ 	.short	(.L_17 - .L_16)
	.align		4
.L_16:
        /*0010*/ 	.word	index@(_ZN7cutlass13device_kernelINS_4gemm6kernel13GemmUniversalIN4cute5tupleIJiiiiEEENS1_10collective13CollectiveMmaINS1_34MainloopSm90TmaGmmaWarpSpecializedILi2ENS5_IJNS4_1CILi2EEENSA_ILi1EEESC_EEENS1_35KernelTmaWarpSpecializedCooperativeEEENS5_IJNSA_ILi128EEENSA_ILi192EEENSA_ILi256EEEEEEaNS5_IJlSC_lEEEaSK_NS4_8TiledMMAINS4_8MMA_AtomIJNS4_4SM904GMMA27MMA_64x192x32_S32S8S8_SS_TNEEEENS4_6LayoutISD_NS5_IJSC_NSA_ILi0EEESS_EEEEENS5_IJNS4_10UnderscoreESV_SV_EEEEENS4_13SM90_TMA_LOADENS4_14ComposedLayoutINS4_7SwizzleILi3ELi4ELi3EEENS4_18smem_ptr_flag_bitsILi8EEENSR_INS5_IJNSA_ILi8EEESG_EEENS5_IJSG_SC_EEEEEEEvNS4_8identityENS4_23SM90_TMA_LOAD_MULTICASTES18_vS19_EENS_8epilogue10collective6detail29Sm90TmaWarpSpecializedAdapterINS1D_15DefaultEpilogueIaSK_SK_NS1C_6thread17LinearCombinationIaLi1EiiLNS1H_9ScaleType4KindE0ELNS_15FloatRoundStyleE2EaEENS1_15EpilogueDefaultEEEEEvvEEEEvNT_6ParamsE)
        /*0014*/ 	.word	0x00000000


	//----- nvinfo : EIATTR_MIN_STACK_SIZE
	.align		4
.L_17:
        /*0018*/ 	.byte	0x04, 0x12
        /*001a*/ 	.short	(.L_19 - .L_18)
	.align		4
.L_18:
        /*001c*/ 	.word	index@(_ZN7cutlass13device_kernelINS_4gemm6kernel13GemmUniversalIN4cute5tupleIJiiiiEEENS1_10collective13CollectiveMmaINS1_34MainloopSm90TmaGmmaWarpSpecializedILi2ENS5_IJNS4_1CILi2EEENSA_ILi1EEESC_EEENS1_35KernelTmaWarpSpecializedCooperativeEEENS5_IJNSA_ILi128EEENSA_ILi192EEENSA_ILi256EEEEEEaNS5_IJlSC_lEEEaSK_NS4_8TiledMMAINS4_8MMA_AtomIJNS4_4SM904GMMA27MMA_64x192x32_S32S8S8_SS_TNEEEENS4_6LayoutISD_NS5_IJSC_NSA_ILi0EEESS_EEEEENS5_IJNS4_10UnderscoreESV_SV_EEEEENS4_13SM90_TMA_LOADENS4_14ComposedLayoutINS4_7SwizzleILi3ELi4ELi3EEENS4_18smem_ptr_flag_bitsILi8EEENSR_INS5_IJNSA_ILi8EEESG_EEENS5_IJSG_SC_EEEEEEEvNS4_8identityENS4_23SM90_TMA_LOAD_MULTICASTES18_vS19_EENS_8epilogue10collective6detail29Sm90TmaWarpSpecializedAdapterINS1D_15DefaultEpilogueIaSK_SK_NS1C_6thread17LinearCombinationIaLi1EiiLNS1H_9ScaleType4KindE0ELNS_15FloatRoundStyleE2EaEENS1_15EpilogueDefaultEEEEEvvEEEEvNT_6ParamsE)
        /*0020*/ 	.word	0x00000000
.L_19:


//--------------------- .nv.compat                --------------------------
	.section	.nv.compat,"",@"SHT_CUDA_COMPAT_INFO"
	.align	4
        /*0000*/ 	.byte	0x02, 0x09, 0x01, 0x00, 0x02, 0x02, 0x04, 0x00, 0x02, 0x05, 0x05, 0x00, 0x03, 0x07, 0x01, 0x01
        /*0010*/ 	.byte	0x02, 0x03, 0x01, 0x00, 0x02, 0x06, 0x01, 0x00, 0x04, 0x0b, 0x08, 0x00, 0x00, 0x00, 0x00, 0x00
        /*0020*/ 	.byte	0x00, 0x00, 0x00, 0x00


//--------------------- .nv.info._ZN7cutlass13device_kernelINS_4gemm6kernel13GemmUniversalIN4cute5tupleIJiiiiEEENS1_10collective13CollectiveMmaINS1_34MainloopSm90TmaGmmaWarpSpecializedILi2ENS5_IJNS4_1CILi2EEENSA_ILi1EEESC_EEENS1_35KernelTmaWarpSpecializedCooperativeEEENS5_IJNSA_ILi128EEENSA_ILi192EEENSA_ILi256EEEEEEaNS5_IJlSC_lEEEaSK_NS4_8TiledMMAINS4_8MMA_AtomIJNS4_4SM904GMMA27MMA_64x192x32_S32S8S8_SS_TNEEEENS4_6LayoutISD_NS5_IJSC_NSA_ILi0EEESS_EEEEENS5_IJNS4_10UnderscoreESV_SV_EEEEENS4_13SM90_TMA_LOADENS4_14ComposedLayoutINS4_7SwizzleILi3ELi4ELi3EEENS4_18smem_ptr_flag_bitsILi8EEENSR_INS5_IJNSA_ILi8EEESG_EEENS5_IJSG_SC_EEEEEEEvNS4_8identityENS4_23SM90_TMA_LOAD_MULTICASTES18_vS19_EENS_8epilogue10collective6detail29Sm90TmaWarpSpecializedAdapterINS1D_15DefaultEpilogueIaSK_SK_NS1C_6thread17LinearCombinationIaLi1EiiLNS1H_9ScaleType4KindE0ELNS_15FloatRoundStyleE2EaEENS1_15EpilogueDefaultEEEEEvvEEEEvNT_6ParamsE --------------------------
	.section	.nv.info._ZN7cutlass13device_kernelINS_4gemm6kernel13GemmUniversalIN4cute5tupleIJiiiiEEENS1_10collective13CollectiveMmaINS1_34MainloopSm90TmaGmmaWarpSpecializedILi2ENS5_IJNS4_1CILi2EEENSA_ILi1EEESC_EEENS1_35KernelTmaWarpSpecializedCooperativeEEENS5_IJNSA_ILi128EEENSA_ILi192EEENSA_ILi256EEEEEEaNS5_IJlSC_lEEEaSK_NS4_8TiledMMAINS4_8MMA_AtomIJNS4_4SM904GMMA27MMA_64x192x32_S32S8S8_SS_TNEEEENS4_6LayoutISD_NS5_IJSC_NSA_ILi0EEESS_EEEEENS5_IJNS4_10UnderscoreESV_SV_EEEEENS4_13SM90_TMA_LOADENS4_14ComposedLayoutINS4_7SwizzleILi3ELi4ELi3EEENS4_18smem_ptr_flag_bitsILi8EEENSR_INS5_IJNSA_ILi8EEESG_EEENS5_IJSG_SC_EEEEEEEvNS4_8identityENS4_23SM90_TMA_LOAD_MULTICASTES18_vS19_EENS_8epilogue10collective6detail29Sm90TmaWarpSpecializedAdapterINS1D_15DefaultEpilogueIaSK_SK_NS1C_6thread17LinearCombinationIaLi1EiiLNS1H_9ScaleType4KindE0ELNS_15FloatRoundStyleE2EaEENS1_15EpilogueDefaultEEEEEvvEEEEvNT_6ParamsE,"",@"SHT_CUDA_INFO"
	.sectionflags	@""
	.align	4


	//----- nvinfo : EIATTR_CUDA_API_VERSION
	.align		4
        /*0000*/ 	.byte	0x04, 0x37
        /*0002*/ 	.short	(.L_21 - .L_20)
.L_20:
        /*0004*/ 	.word	0x00000082


	//----- nvinfo : EIATTR_KPARAM_INFO
	.align		4
.L_21:
        /*0008*/ 	.byte	0x04, 0x17
        /*000a*/ 	.short	(.L_23 - .L_22)
.L_22:
        /*000c*/ 	.word	0x00000000
        /*0010*/ 	.short	0x0000
        /*0012*/ 	.short	0x0070
        /*0014*/ 	.byte	0x00, 0xf0, 0x01, 0x10


	//----- nvinfo : EIATTR_SPARSE_MMA_MASK
	.align		4
.L_23:
        /*0018*/ 	.byte	0x03, 0x50
        /*001a*/ 	.short	0x0000


	//----- nvinfo : EIATTR_MAXREG_COUNT
	.align		4
        /*001c*/ 	.byte	0x03, 0x1b
        /*001e*/ 	.short	0x00a8


	//----- nvinfo : EIATTR_NUM_BARRIERS
	.align		4
        /*0020*/ 	.byte	0x02, 0x4c
        /*0022*/ 	.byte	0x01
	.zero		1


	//----- nvinfo : EIATTR_EXTERNS
	.align		4
        /*0024*/ 	.byte	0x04, 0x0f
        /*0026*/ 	.short	(.L_25 - .L_24)


	//   ....[0]....
	.align		4
.L_24:
        /*0028*/ 	.word	index@(__assertfail)


	//----- nvinfo : EIATTR_MERCURY_ISA_VERSION
	.align		4
.L_25:
        /*002c*/ 	.byte	0x03, 0x5f
        /*002e*/ 	.short	0x0101


	//----- nvinfo : EIATTR_INT_WARP_WIDE_INSTR_OFFSETS
	.align		4
        /*0030*/ 	.byte	0x04, 0x31
        /*0032*/ 	.short	(.L_27 - .L_26)


	//   ....[0]....
.L_26:
        /*0034*/ 	.word	0x00000450


	//   ....[1]....
        /*0038*/ 	.word	0x00000480


	//   ....[2]....
        /*003c*/ 	.word	0x00000640


	//   ....[3]....
        /*0040*/ 	.word	0x00002200


	//----- nvinfo : EIATTR_COOP_GROUP_MASK_REGIDS
	.align		4
.L_27:
        /*0044*/ 	.byte	0x04, 0x29
        /*0046*/ 	.short	(.L_29 - .L_28)


	//   ....[0]....
.L_28:
        /*0048*/ 	.word	0xffffffff


	//   ....[1]....
        /*004c*/ 	.word	0xffffffff


	//   ....[2]....
        /*0050*/ 	.word	0xffffffff


	//   ....[3]....
        /*0054*/ 	.word	0xffffffff


	//   ....[4]....
        /*0058*/ 	.word	0xffffffff


	//   ....[5]....
        /*005c*/ 	.word	0xffffffff


	//----- nvinfo : EIATTR_COOP_GROUP_INSTR_OFFSETS
	.align		4
.L_29:
        /*0060*/ 	.byte	0x04, 0x28
        /*0062*/ 	.short	(.L_31 - .L_30)


	//   ....[0]....
.L_30:
        /*0064*/ 	.word	0x00000060


	//   ....[1]....
        /*0068*/ 	.word	0x00000070


	//   ....[2]....
        /*006c*/ 	.word	0x00000130


	//   ....[3]....
        /*0070*/ 	.word	0x00000290


	//   ....[4]....
        /*0074*/ 	.word	0x000007c0


	//   ....[5]....
        /*0078*/ 	.word	0x000013f0


	//----- nvinfo : EIATTR_REG_RECONFIG
	.align		4
.L_31:
        /*007c*/ 	.byte	0x01, 0x54
	.zero		2


	//----- nvinfo : EIATTR_SYSCALL_OFFSETS
	.align		4
        /*0080*/ 	.byte	0x04, 0x46
        /*0082*/ 	.short	(.L_33 - .L_32)


	//   ....[0]....
.L_32:
        /*0084*/ 	.word	0x000015e0


	//----- nvinfo : EIATTR_MBARRIER_INSTR_OFFSETS
	.align		4
.L_33:
        /*0088*/ 	.byte	0x04, 0x39
        /*008a*/ 	.short	(.L_35 - .L_34)


	//   ....[0]....
.L_34:
        /*008c*/ 	.word	0x00000230
        /*0090*/ 	.word	0x000000ff
        /*0094*/ 	.word	0x00000000
        /*0098*/ 	.short	0x0100
        /*009a*/ 	.byte	0x08
	.zero		1


	//   ....[1]....
        /*009c*/ 	.word	0x00000240
        /*00a0*/ 	.word	0x000000ff
        /*00a4*/ 	.word	0x00000010
        /*00a8*/ 	.short	0x0100
        /*00aa*/ 	.byte	0x08
	.zero		1


	//   ....[2]....
        /*00ac*/ 	.word	0x00000250
        /*00b0*/ 	.word	0x000000ff
        /*00b4*/ 	.word	0x00000008
        /*00b8*/ 	.short	0x0100
        /*00ba*/ 	.byte	0x08
	.zero		1


	//   ....[3]....
        /*00bc*/ 	.word	0x00000260
        /*00c0*/ 	.word	0x000000ff
        /*00c4*/ 	.word	0x00000018
        /*00c8*/ 	.short	0x0100
        /*00ca*/ 	.byte	0x08
	.zero		1


	//   ....[4]....
        /*00cc*/ 	.word	0x000006d0
        /*00d0*/ 	.word	0x000000ff
        /*00d4*/ 	.word	0x00000030
        /*00d8*/ 	.short	0x0100
        /*00da*/ 	.byte	0x06
	.zero		1


	//   ....[5]....
        /*00dc*/ 	.word	0x00000760
        /*00e0*/ 	.word	0x000000ff
        /*00e4*/ 	.word	0x00000038
        /*00e8*/ 	.short	0x0100
        /*00ea*/ 	.byte	0x06
	.zero		1


	//   ....[6]....
        /*00ec*/ 	.word	0x000016b0
        /*00f0*/ 	.word	0x00000003
        /*00f4*/ 	.word	0x00000000
        /*00f8*/ 	.short	0x010a
        /*00fa*/ 	.byte	0x3f
	.zero		1


	//   ....[7]....
        /*00fc*/ 	.word	0x00001710
        /*0100*/ 	.word	0x00000003
        /*0104*/ 	.word	0x00000000
        /*0108*/ 	.short	0x010a
        /*010a*/ 	.byte	0x3f
	.zero		1


	//   ....[8]....
        /*010c*/ 	.word	0x00001c50
        /*0110*/ 	.word	0x00000005
        /*0114*/ 	.word	0x00000000
        /*0118*/ 	.short	0x010a
        /*011a*/ 	.byte	0x3f
	.zero		1


	//   ....[9]....
        /*011c*/ 	.word	0x00001c90
        /*0120*/ 	.word	0x00000005
        /*0124*/ 	.word	0x00000000
        /*0128*/ 	.short	0x010a
        /*012a*/ 	.byte	0x3f
	.zero		1


	//   ....[10]....
        /*012c*/ 	.word	0x000020b0
        /*0130*/ 	.word	0x00000004
        /*0134*/ 	.word	0x00000000
        /*0138*/ 	.short	0x0101
        /*013a*/ 	.byte	0x3f
	.zero		1


	//   ....[11]....
        /*013c*/ 	.word	0x00002270
        /*0140*/ 	.word	0x00000000
        /*0144*/ 	.word	0x00000000
        /*0148*/ 	.short	0x0101
        /*014a*/ 	.byte	0x3f
	.zero		1


	//   ....[12]....
        /*014c*/ 	.word	0x00007d90
        /*0150*/ 	.word	0x00000017
        /*0154*/ 	.word	0x00000010
        /*0158*/ 	.short	0x010a
        /*015a*/ 	.byte	0x3f
	.zero		1


	//   ....[13]....
        /*015c*/ 	.word	0x00008210
        /*0160*/ 	.word	0x00000005
        /*0164*/ 	.word	0x00000038
        /*0168*/ 	.short	0x0101
        /*016a*/ 	.byte	0x3f
	.zero		1


	//   ....[14]....
        /*016c*/ 	.word	0x00008930
        /*0170*/ 	.word	0x00000007
        /*0174*/ 	.word	0x00000000
        /*0178*/ 	.short	0x010a
        /*017a*/ 	.byte	0x3f
	.zero		1


	//   ....[15]....
        /*017c*/ 	.word	0x000089b0
        /*0180*/ 	.word	0x00000005
        /*0184*/ 	.word	0x00000000
        /*0188*/ 	.short	0x010a
        /*018a*/ 	.byte	0x3f
	.zero		1


	//   ....[16]....
        /*018c*/ 	.word	0x00008a10
        /*0190*/ 	.word	0x00000003
        /*0194*/ 	.word	0x00000000
        /*0198*/ 	.short	0x010a
        /*019a*/ 	.byte	0x3f
	.zero		1


	//   ....[17]....
        /*019c*/ 	.word	0x00008a60
        /*01a0*/ 	.word	0x00000005
        /*01a4*/ 	.word	0x00000000
        /*01a8*/ 	.short	0x010a
        /*01aa*/ 	.byte	0x3f
	.zero		1


	//   ....[18]....
        /*01ac*/ 	.word	0x00008b30
        /*01b0*/ 	.word	0x00000017
        /*01b4*/ 	.word	0x00000010
        /*01b8*/ 	.short	0x010a
        /*01ba*/ 	.byte	0x3f
	.zero		1


	//   ....[19]....
        /*01bc*/ 	.word	0x00008c00
        /*01c0*/ 	.word	0x00000007
        /*01c4*/ 	.word	0x00000000
        /*01c8*/ 	.short	0x010a
        /*01ca*/ 	.byte	0x3f
	.zero		1


	//----- nvinfo : EIATTR_NUM_MBARRIERS
	.align		4
.L_35:
        /*01cc*/ 	.byte	0x03, 0x38
        /*01ce*/ 	.short	0x0006


	//----- nvinfo : EIATTR_EXIT_INSTR_OFFSETS
	.align		4
        /*01d0*/ 	.byte	0x04, 0x1c
        /*01d2*/ 	.short	(.L_37 - .L_36)


	//   ....[0]....
.L_36:
        /*01d4*/ 	.word	0x00000990


	//   ....[1]....
        /*01d8*/ 	.word	0x000011b0


	//   ....[2]....
        /*01dc*/ 	.word	0x00007510


	//   ....[3]....
        /*01e0*/ 	.word	0x00007a70


	//   ....[4]....
        /*01e4*/ 	.word	0x00008a00


	//----- nvinfo : EIATTR_MAX_THREADS
	.align		4
.L_37:
        /*01e8*/ 	.byte	0x04, 0x05
        /*01ea*/ 	.short	(.L_39 - .L_38)
.L_38:
        /*01ec*/ 	.word	0x00000180
        /*01f0*/ 	.word	0x00000001
        /*01f4*/ 	.word	0x00000001


	//----- nvinfo : EIATTR_CRS_STACK_SIZE
	.align		4
.L_39:
        /*01f8*/ 	.byte	0x04, 0x1e
        /*01fa*/ 	.short	(.L_41 - .L_40)
.L_40:
        /*01fc*/ 	.word	0x00000000


	//----- nvinfo : EIATTR_CBANK_PARAM_SIZE
	.align		4
.L_41:
        /*0200*/ 	.byte	0x03, 0x19
        /*0202*/ 	.short	0x0470


	//----- nvinfo : EIATTR_PARAM_CBANK
	.align		4
        /*0204*/ 	.byte	0x04, 0x0a
        /*0206*/ 	.short	(.L_43 - .L_42)
	.align		4
.L_42:
        /*0208*/ 	.word	index@(.nv.constant0._ZN7cutlass13device_kernelINS_4gemm6kernel13GemmUniversalIN4cute5tupleIJiiiiEEENS1_10collective13CollectiveMmaINS1_34MainloopSm90TmaGmmaWarpSpecializedILi2ENS5_IJNS4_1CILi2EEENSA_ILi1EEESC_EEENS1_35KernelTmaWarpSpecializedCooperativeEEENS5_IJNSA_ILi128EEENSA_ILi192EEENSA_ILi256EEEEEEaNS5_IJlSC_lEEEaSK_NS4_8TiledMMAINS4_8MMA_AtomIJNS4_4SM904GMMA27MMA_64x192x32_S32S8S8_SS_TNEEEENS4_6LayoutISD_NS5_IJSC_NSA_ILi0EEESS_EEEEENS5_IJNS4_10UnderscoreESV_SV_EEEEENS4_13SM90_TMA_LOADENS4_14ComposedLayoutINS4_7SwizzleILi3ELi4ELi3EEENS4_18smem_ptr_flag_bitsILi8EEENSR_INS5_IJNSA_ILi8EEESG_EEENS5_IJSG_SC_EEEEEEEvNS4_8identityENS4_23SM90_TMA_LOAD_MULTICASTES18_vS19_EENS_8epilogue10collective6detail29Sm90TmaWarpSpecializedAdapterINS1D_15DefaultEpilogueIaSK_SK_NS1C_6thread17LinearCombinationIaLi1EiiLNS1H_9ScaleType4KindE0ELNS_15FloatRoundStyleE2EaEENS1_15EpilogueDefaultEEEEEvvEEEEvNT_6ParamsE)
        /*020c*/ 	.short	0x0210
        /*020e*/ 	.short	0x0470


	//----- nvinfo : EIATTR_SW_WAR
	.align		4
.L_43:
        /*0210*/ 	.byte	0x04, 0x36
        /*0212*/ 	.short	(.L_45 - .L_44)
.L_44:
        /*0214*/ 	.word	0x00000008
.L_45:


//--------------------- .nv.callgraph             --------------------------
	.section	.nv.callgraph,"",@"SHT_CUDA_CALLGRAPH"
	.align	4
	.sectionentsize	8
	.align		4
        /*0000*/ 	.word	0x00000000
	.align		4
        /*0004*/ 	.word	0xffffffff
	.align		4
        /*0008*/ 	.word	index@(_ZN7cutlass13device_kernelINS_4gemm6kernel13GemmUniversalIN4cute5tupleIJiiiiEEENS1_10collective13CollectiveMmaINS1_34MainloopSm90TmaGmmaWarpSpecializedILi2ENS5_IJNS4_1CILi2EEENSA_ILi1EEESC_EEENS1_35KernelTmaWarpSpecializedCooperativeEEENS5_IJNSA_ILi128EEENSA_ILi192EEENSA_ILi256EEEEEEaNS5_IJlSC_lEEEaSK_NS4_8TiledMMAINS4_8MMA_AtomIJNS4_4SM904GMMA27MMA_64x192x32_S32S8S8_SS_TNEEEENS4_6LayoutISD_NS5_IJSC_NSA_ILi0EEESS_EEEEENS5_IJNS4_10UnderscoreESV_SV_EEEEENS4_13SM90_TMA_LOADENS4_14ComposedLayoutINS4_7SwizzleILi3ELi4ELi3EEENS4_18smem_ptr_flag_bitsILi8EEENSR_INS5_IJNSA_ILi8EEESG_EEENS5_IJSG_SC_EEEEEEEvNS4_8identityENS4_23SM90_TMA_LOAD_MULTICASTES18_vS19_EENS_8epilogue10collective6detail29Sm90TmaWarpSpecializedAdapterINS1D_15DefaultEpilogueIaSK_SK_NS1C_6thread17LinearCombinationIaLi1EiiLNS1H_9ScaleType4KindE0ELNS_15FloatRoundStyleE2EaEENS1_15EpilogueDefaultEEEEEvvEEEEvNT_6ParamsE)
	.align		4
        /*000c*/ 	.word	index@(__assertfail)
	.align		4
        /*0010*/ 	.word	0x00000000
	.align		4
        /*0014*/ 	.word	0xfffffffe
	.align		4
        /*0018*/ 	.word	0x00000000
	.align		4
        /*001c*/ 	.word	0xfffffffd
	.align		4
        /*0020*/ 	.word	0x00000000
	.align		4
        /*0024*/ 	.word	0xfffffffc


//--------------------- .nv.constant4             --------------------------
	.section	.nv.constant4,"a",@progbits
	.align	8
	.align		8
.nv.constant4:
        /*0000*/ 	.dword	__assertfail
	.align		8
        /*0008*/ 	.dword	__unnamed_1
	.align		8
        /*0010*/ 	.dword	_ZN40_INTERNAL_4590c82a_4_k_cu_b2e1fd5f_156914cuda3std3__45__cpo5beginE
	.align		8
        /*0018*/ 	.dword	_ZN40_INTERNAL_4590c82a_4_k_cu_b2e1fd5f_156914cuda3std3__45__cpo3endE
	.align		8
        /*0020*/ 	.dword	_ZN40_INTERNAL_4590c82a_4_k_cu_b2e1fd5f_156914cuda3std3__45__cpo6cbeginE
	.align		8
        /*0028*/ 	.dword	_ZN40_INTERNAL_4590c82a_4_k_cu_b2e1fd5f_156914cuda3std3__45__cpo4cendE
	.align		8
        /*0030*/ 	.dword	_ZN40_INTERNAL_4590c82a_4_k_cu_b2e1fd5f_156914cuda3std3__442_GLOBAL__N__4590c82a_4_k_cu_b2e1fd5f_156916ignoreE
	.align		8
        /*0038*/ 	.dword	_ZN40_INTERNAL_4590c82a_4_k_cu_b2e1fd5f_156914cuda3std3__419piecewise_constructE
	.align		8
        /*0040*/ 	.dword	_ZN40_INTERNAL_4590c82a_4_k_cu_b2e1fd5f_156914cuda3std3__48in_placeE
	.align		8
        /*0048*/ 	.dword	_ZN40_INTERNAL_4590c82a_4_k_cu_b2e1fd5f_156914cuda3std6ranges3__45__cpo4swapE
	.align		8
        /*0050*/ 	.dword	_ZN40_INTERNAL_4590c82a_4_k_cu_b2e1fd5f_156914cuda3std6ranges3__45__cpo9iter_moveE
	.align		8
        /*0058*/ 	.dword	_ZN40_INTERNAL_4590c82a_4_k_cu_b2e1fd5f_156914cute7productE
	.align		8
        /*0060*/ 	.dword	_ZN40_INTERNAL_4590c82a_4_k_cu_b2e1fd5f_156914cute1_E
	.align		8
        /*0068*/ 	.dword	$str$22
	.align		8
        /*0070*/ 	.dword	$str$23


//--------------------- .text._ZN7cutlass13device_kernelINS_4gemm6kernel13GemmUniversalIN4cute5tupleIJiiiiEEENS1_10collective13CollectiveMmaINS1_34MainloopSm90TmaGmmaWarpSpecializedILi2ENS5_IJNS4_1CILi2EEENSA_ILi1EEESC_EEENS1_35KernelTmaWarpSpecializedCooperativeEEENS5_IJNSA_ILi128EEENSA_ILi192EEENSA_ILi256EEEEEEaNS5_IJlSC_lEEEaSK_NS4_8TiledMMAINS4_8MMA_AtomIJNS4_4SM904GMMA27MMA_64x192x32_S32S8S8_SS_TNEEEENS4_6LayoutISD_NS5_IJSC_NSA_ILi0EEESS_EEEEENS5_IJNS4_10UnderscoreESV_SV_EEEEENS4_13SM90_TMA_LOADENS4_14ComposedLayoutINS4_7SwizzleILi3ELi4ELi3EEENS4_18smem_ptr_flag_bitsILi8EEENSR_INS5_IJNSA_ILi8EEESG_EEENS5_IJSG_SC_EEEEEEEvNS4_8identityENS4_23SM90_TMA_LOAD_MULTICASTES18_vS19_EENS_8epilogue10collective6detail29Sm90TmaWarpSpecializedAdapterINS1D_15DefaultEpilogueIaSK_SK_NS1C_6thread17LinearCombinationIaLi1EiiLNS1H_9ScaleType4KindE0ELNS_15FloatRoundStyleE2EaEENS1_15EpilogueDefaultEEEEEvvEEEEvNT_6ParamsE --------------------------
	.section	.text._ZN7cutlass13device_kernelINS_4gemm6kernel13GemmUniversalIN4cute5tupleIJiiiiEEENS1_10collective13CollectiveMmaINS1_34MainloopSm90TmaGmmaWarpSpecializedILi2ENS5_IJNS4_1CILi2EEENSA_ILi1EEESC_EEENS1_35KernelTmaWarpSpecializedCooperativeEEENS5_IJNSA_ILi128EEENSA_ILi192EEENSA_ILi256EEEEEEaNS5_IJlSC_lEEEaSK_NS4_8TiledMMAINS4_8MMA_AtomIJNS4_4SM904GMMA27MMA_64x192x32_S32S8S8_SS_TNEEEENS4_6LayoutISD_NS5_IJSC_NSA_ILi0EEESS_EEEEENS5_IJNS4_10UnderscoreESV_SV_EEEEENS4_13SM90_TMA_LOADENS4_14ComposedLayoutINS4_7SwizzleILi3ELi4ELi3EEENS4_18smem_ptr_flag_bitsILi8EEENSR_INS5_IJNSA_ILi8EEESG_EEENS5_IJSG_SC_EEEEEEEvNS4_8identityENS4_23SM90_TMA_LOAD_MULTICASTES18_vS19_EENS_8epilogue10collective6detail29Sm90TmaWarpSpecializedAdapterINS1D_15DefaultEpilogueIaSK_SK_NS1C_6thread17LinearCombinationIaLi1EiiLNS1H_9ScaleType4KindE0ELNS_15FloatRoundStyleE2EaEENS1_15EpilogueDefaultEEEEEvvEEEEvNT_6ParamsE,"ax",@progbits
	.align	128
.text._ZN7cutlass13device_kernelINS_4gemm6kernel13GemmUniversalIN4cute5tupleIJiiiiEEENS1_10collective13CollectiveMmaINS1_34MainloopSm90TmaGmmaWarpSpecializedILi2ENS5_IJNS4_1CILi2EEENSA_ILi1EEESC_EEENS1_35KernelTmaWarpSpecializedCooperativeEEENS5_IJNSA_ILi128EEENSA_ILi192EEENSA_ILi256EEEEEEaNS5_IJlSC_lEEEaSK_NS4_8TiledMMAINS4_8MMA_AtomIJNS4_4SM904GMMA27MMA_64x192x32_S32S8S8_SS_TNEEEENS4_6LayoutISD_NS5_IJSC_NSA_ILi0EEESS_EEEEENS5_IJNS4_10UnderscoreESV_SV_EEEEENS4_13SM90_TMA_LOADENS4_14ComposedLayoutINS4_7SwizzleILi3ELi4ELi3EEENS4_18smem_ptr_flag_bitsILi8EEENSR_INS5_IJNSA_ILi8EEESG_EEENS5_IJSG_SC_EEEEEEEvNS4_8identityENS4_23SM90_TMA_LOAD_MULTICASTES18_vS19_EENS_8epilogue10collective6detail29Sm90TmaWarpSpecializedAdapterINS1D_15DefaultEpilogueIaSK_SK_NS1C_6thread17LinearCombinationIaLi1EiiLNS1H_9ScaleType4KindE0ELNS_15FloatRoundStyleE2EaEENS1_15EpilogueDefaultEEEEEvvEEEEvNT_6ParamsE:
        .type           _ZN7cutlass13device_kernelINS_4gemm6kernel13GemmUniversalIN4cute5tupleIJiiiiEEENS1_10collective13CollectiveMmaINS1_34MainloopSm90TmaGmmaWarpSpecializedILi2ENS5_IJNS4_1CILi2EEENSA_ILi1EEESC_EEENS1_35KernelTmaWarpSpecializedCooperativeEEENS5_IJNSA_ILi128EEENSA_ILi192EEENSA_ILi256EEEEEEaNS5_IJlSC_lEEEaSK_NS4_8TiledMMAINS4_8MMA_AtomIJNS4_4SM904GMMA27MMA_64x192x32_S32S8S8_SS_TNEEEENS4_6LayoutISD_NS5_IJSC_NSA_ILi0EEESS_EEEEENS5_IJNS4_10UnderscoreESV_SV_EEEEENS4_13SM90_TMA_LOADENS4_14ComposedLayoutINS4_7SwizzleILi3ELi4ELi3EEENS4_18smem_ptr_flag_bitsILi8EEENSR_INS5_IJNSA_ILi8EEESG_EEENS5_IJSG_SC_EEEEEEEvNS4_8identityENS4_23SM90_TMA_LOAD_MULTICASTES18_vS19_EENS_8epilogue10collective6detail29Sm90TmaWarpSpecializedAdapterINS1D_15DefaultEpilogueIaSK_SK_NS1C_6thread17LinearCombinationIaLi1EiiLNS1H_9ScaleType4KindE0ELNS_15FloatRoundStyleE2EaEENS1_15EpilogueDefaultEEEEEvvEEEEvNT_6ParamsE,@function
        .size           _ZN7cutlass13device_kernelINS_4gemm6kernel13GemmUniversalIN4cute5tupleIJiiiiEEENS1_10collective13CollectiveMmaINS1_34MainloopSm90TmaGmmaWarpSpecializedILi2ENS5_IJNS4_1CILi2EEENSA_ILi1EEESC_EEENS1_35KernelTmaWarpSpecializedCooperativeEEENS5_IJNSA_ILi128EEENSA_ILi192EEENSA_ILi256EEEEEEaNS5_IJlSC_lEEEaSK_NS4_8TiledMMAINS4_8MMA_AtomIJNS4_4SM904GMMA27MMA_64x192x32_S32S8S8_SS_TNEEEENS4_6LayoutISD_NS5_IJSC_NSA_ILi0EEESS_EEEEENS5_IJNS4_10UnderscoreESV_SV_EEEEENS4_13SM90_TMA_LOADENS4_14ComposedLayoutINS4_7SwizzleILi3ELi4ELi3EEENS4_18smem_ptr_flag_bitsILi8EEENSR_INS5_IJNSA_ILi8EEESG_EEENS5_IJSG_SC_EEEEEEEvNS4_8identityENS4_23SM90_TMA_LOAD_MULTICASTES18_vS19_EENS_8epilogue10collective6detail29Sm90TmaWarpSpecializedAdapterINS1D_15DefaultEpilogueIaSK_SK_NS1C_6thread17LinearCombinationIaLi1EiiLNS1H_9ScaleType4KindE0ELNS_15FloatRoundStyleE2EaEENS1_15EpilogueDefaultEEEEEvvEEEEvNT_6ParamsE,(.L_x_261 - _ZN7cutlass13device_kernelINS_4gemm6kernel13GemmUniversalIN4cute5tupleIJiiiiEEENS1_10collective13CollectiveMmaINS1_34MainloopSm90TmaGmmaWarpSpecializedILi2ENS5_IJNS4_1CILi2EEENSA_ILi1EEESC_EEENS1_35KernelTmaWarpSpecializedCooperativeEEENS5_IJNSA_ILi128EEENSA_ILi192EEENSA_ILi256EEEEEEaNS5_IJlSC_lEEEaSK_NS4_8TiledMMAINS4_8MMA_AtomIJNS4_4SM904GMMA27MMA_64x192x32_S32S8S8_SS_TNEEEENS4_6LayoutISD_NS5_IJSC_NSA_ILi0EEESS_EEEEENS5_IJNS4_10UnderscoreESV_SV_EEEEENS4_13SM90_TMA_LOADENS4_14ComposedLayoutINS4_7SwizzleILi3ELi4ELi3EEENS4_18smem_ptr_flag_bitsILi8EEENSR_INS5_IJNSA_ILi8EEESG_EEENS5_IJSG_SC_EEEEEEEvNS4_8identityENS4_23SM90_TMA_LOAD_MULTICASTES18_vS19_EENS_8epilogue10collective6detail29Sm90TmaWarpSpecializedAdapterINS1D_15DefaultEpilogueIaSK_SK_NS1C_6thread17LinearCombinationIaLi1EiiLNS1H_9ScaleType4KindE0ELNS_15FloatRoundStyleE2EaEENS1_15EpilogueDefaultEEEEEvvEEEEvNT_6ParamsE)
        .other          _ZN7cutlass13device_kernelINS_4gemm6kernel13GemmUniversalIN4cute5tupleIJiiiiEEENS1_10collective13CollectiveMmaINS1_34MainloopSm90TmaGmmaWarpSpecializedILi2ENS5_IJNS4_1CILi2EEENSA_ILi1EEESC_EEENS1_35KernelTmaWarpSpecializedCooperativeEEENS5_IJNSA_ILi128EEENSA_ILi192EEENSA_ILi256EEEEEEaNS5_IJlSC_lEEEaSK_NS4_8TiledMMAINS4_8MMA_AtomIJNS4_4SM904GMMA27MMA_64x192x32_S32S8S8_SS_TNEEEENS4_6LayoutISD_NS5_IJSC_NSA_ILi0EEESS_EEEEENS5_IJNS4_10UnderscoreESV_SV_EEEEENS4_13SM90_TMA_LOADENS4_14ComposedLayoutINS4_7SwizzleILi3ELi4ELi3EEENS4_18smem_ptr_flag_bitsILi8EEENSR_INS5_IJNSA_ILi8EEESG_EEENS5_IJSG_SC_EEEEEEEvNS4_8identityENS4_23SM90_TMA_LOAD_MULTICASTES18_vS19_EENS_8epilogue10collective6detail29Sm90TmaWarpSpecializedAdapterINS1D_15DefaultEpilogueIaSK_SK_NS1C_6thread17LinearCombinationIaLi1EiiLNS1H_9ScaleType4KindE0ELNS_15FloatRoundStyleE2EaEENS1_15EpilogueDefaultEEEEEvvEEEEvNT_6ParamsE,@"STO_CUDA_ENTRY STV_DEFAULT"
_ZN7cutlass13device_kernelINS_4gemm6kernel13GemmUniversalIN4cute5tupleIJiiiiEEENS1_10collective13CollectiveMmaINS1_34MainloopSm90TmaGmmaWarpSpecializedILi2ENS5_IJNS4_1CILi2EEENSA_ILi1EEESC_EEENS1_35KernelTmaWarpSpecializedCooperativeEEENS5_IJNSA_ILi128EEENSA_ILi192EEENSA_ILi256EEEEEEaNS5_IJlSC_lEEEaSK_NS4_8TiledMMAINS4_8MMA_AtomIJNS4_4SM904GMMA27MMA_64x192x32_S32S8S8_SS_TNEEEENS4_6LayoutISD_NS5_IJSC_NSA_ILi0EEESS_EEEEENS5_IJNS4_10UnderscoreESV_SV_EEEEENS4_13SM90_TMA_LOADENS4_14ComposedLayoutINS4_7SwizzleILi3ELi4ELi3EEENS4_18smem_ptr_flag_bitsILi8EEENSR_INS5_IJNSA_ILi8EEESG_EEENS5_IJSG_SC_EEEEEEEvNS4_8identityENS4_23SM90_TMA_LOAD_MULTICASTES18_vS19_EENS_8epilogue10collective6detail29Sm90TmaWarpSpecializedAdapterINS1D_15DefaultEpilogueIaSK_SK_NS1C_6thread17LinearCombinationIaLi1EiiLNS1H_9ScaleType4KindE0ELNS_15FloatRoundStyleE2EaEENS1_15EpilogueDefaultEEEEEvvEEEEvNT_6ParamsE:
[----:B------:R-:W0:Y:S01]  /*0000*/  LDC R1, c[0x0][0x28] ;  /* 0x00000a00ff017b82 */ /* 0x000e220000000800 */
[----:B------:R-:W1:Y:S01]  /*0010*/  S2R R128, SR_TID.X ;  /* 0x0000000000807919 */ /* 0x000e620000002100 */
[----:B------:R-:W-:Y:S01]  /*0020*/  ELECT P0, URZ, PT ;  /* 0x00000000003f782f */ /* 0x000fe20003800000 */
[----:B------:R-:W-:Y:S01]  /*0030*/  BSSY B0, `(.L_x_0) ;  /* 0x000000f000007945 */ /* 0x000fe20003800000 */
[--C-:B-1----:R-:W-:Y:S02]  /*0040*/  SHF.R.U32.HI R0, RZ, 0x5, R128.reuse ;  /* 0x00000005ff007819 */ /* 0x102fe40000011680 */
[----:B------:R-:W-:-:S03]  /*0050*/  SHF.R.U32.HI R7, RZ, 0x7, R128 ;  /* 0x00000007ff077819 */ /* 0x000fc60000011680 */
[----:B------:R-:W1:Y:S04]  /*0060*/  SHFL.IDX PT, R3, R0, RZ, 0x1f ;  /* 0x00001fff00037589 */ /* 0x000e6800000e0000 */
[----:B------:R2:W3:Y:S01]  /*0070*/  SHFL.IDX PT, R2, R7, RZ, 0x1f ;  /* 0x00001fff07027589 */ /* 0x0004e200000e0000 */
[----:B-1----:R-:W-:-:S13]  /*0080*/  ISETP.NE.OR P0, PT, R3, RZ, !P0 ;  /* 0x000000ff0300720c */ /* 0x002fda0004705670 */
[----:B0-23--:R-:W-:Y:S05]  /*0090*/  @P0 BRA `(.L_x_1) ;  /* 0x0000000000200947 */ /* 0x00dfea0003800000 */
[----:B------:R-:W-:Y:S02]  /*00a0*/  ULDC.64 UR4, c[0x0][0x198] ;  /* 0x0000660000047ab9 */ /* 0x000fe40000000a00 */
[----:B------:R-:W-:Y:S02]  /*00b0*/  UIADD3 UR6, UP0, UR4, 0xf0, URZ ;  /* 0x000000f004067890 */ /* 0x000fe4000ff1e03f */
[----:B------:R-:W-:Y:S02]  /*00c0*/  UIADD3 UR4, UP1, UR4, 0x1f0, URZ ;  /* 0x000001f004047890 */ /* 0x000fe4000ff3e03f */
[----:B------:R-:W-:Y:S02]  /*00d0*/  UIADD3.X UR7, URZ, UR5, URZ, UP0, !UPT ;  /* 0x000000053f077290 */ /* 0x000fe400087fe43f */
[----:B------:R-:W-:-:S07]  /*00e0*/  UIADD3.X UR5, URZ, UR5, URZ, UP1, !UPT ;  /* 0x000000053f057290 */ /* 0x000fce0008ffe43f */
[----:B------:R0:W-:Y:S02]  /*00f0*/  UTMACCTL.PF [UR6] ;  /* 0x00000000060079b9 */ /* 0x0001e40008040000 */
[----:B------:R0:W-:Y:S02]  /*0100*/  UTMACCTL.PF [UR4] ;  /* 0x00000000040079b9 */ /* 0x0001e40008040000 */
[----:B0-----:R-:W-:Y:S01]  /*0110*/  NOP ;  /* 0x0000000000007918 */ /* 0x001fe20000000000 */
.L_x_1:
[----:B------:R-:W-:Y:S05]  /*0120*/  BSYNC B0 ;  /* 0x0000000000007941 */ /* 0x000fea0003800000 */
.L_x_0:
[----:B------:R-:W0:Y:S02]  /*0130*/  SHFL.IDX PT, R5, R0, RZ, 0x1f ;  /* 0x00001fff00057589 */ /* 0x000e2400000e0000 */
[----:B0-----:R-:W-:-:S13]  /*0140*/  ISETP.NE.AND P0, PT, R5, RZ, PT ;  /* 0x000000ff0500720c */ /* 0x001fda0003f05270 */
[----:B------:R-:W-:Y:S05]  /*0150*/  @P0 BRA `(.L_x_2) ;  /* 0x0000000000480947 */ /* 0x000fea0003800000 */
[----:B------:R-:W0:Y:S01]  /*0160*/  S2UR UR8, SR_CgaCtaId ;  /* 0x00000000000879c3 */ /* 0x000e220000008800 */
[----:B------:R-:W-:Y:S01]  /*0170*/  UMOV UR4, 0x400 ;  /* 0x0000040000047882 */ /* 0x000fe20000000000 */
[----:B------:R-:W-:Y:S01]  /*0180*/  UMOV UR5, 0x1 ;  /* 0x0000000100057882 */ /* 0x000fe20000000000 */
[----:B------:R-:W-:Y:S01]  /*0190*/  UMOV UR6, 0x4 ;  /* 0x0000000400067882 */ /* 0x000fe20000000000 */
[----:B------:R-:W-:Y:S01]  /*01a0*/  ELECT P0, URZ, PT ;  /* 0x00000000003f782f */ /* 0x000fe20003800000 */
[----:B------:R-:W-:-:S04]  /*01b0*/  UIADD3 UR6, -UR6, 0x100000, URZ ;  /* 0x0010000006067890 */ /* 0x000fc8000fffe13f */
[----:B------:R-:W-:Y:S02]  /*01c0*/  USHF.L.U32 UR7, UR6, 0xb, URZ ;  /* 0x0000000b06077899 */ /* 0x000fe4000800063f */
[----:B------:R-:W-:Y:S02]  /*01d0*/  USHF.L.U32 UR6, UR6, 0x1, URZ ;  /* 0x0000000106067899 */ /* 0x000fe4000800063f */
[----:B0-----:R-:W-:Y:S02]  /*01e0*/  ULEA UR8, UR8, UR4, 0x18 ;  /* 0x0000000408087291 */ /* 0x001fe4000f8ec03f */
[----:B------:R-:W-:-:S04]  /*01f0*/  UIADD3 UR4, -UR5, 0x100000, URZ ;  /* 0x0010000005047890 */ /* 0x000fc8000fffe13f */
[----:B------:R-:W-:Y:S02]  /*0200*/  USHF.L.U32 UR5, UR4, 0xb, URZ ;  /* 0x0000000b04057899 */ /* 0x000fe4000800063f */
[----:B------:R-:W-:Y:S01]  /*0210*/  USHF.L.U32 UR4, UR4, 0x1, URZ ;  /* 0x0000000104047899 */ /* 0x000fe2000800063f */
[----:B------:R-:W0:Y:S11]  /*0220*/  FENCE.VIEW.ASYNC.S ;  /* 0x00000000000073c6 */ /* 0x000e360000000000 */
[----:B0-----:R0:W1:Y:S01]  /*0230*/  SYNCS.EXCH.64 URZ, [UR8], UR4 ;  /* 0x00000004083f75b2 */ /* 0x0010620008000100 */
[----:B------:R0:W2:Y:S01]  /*0240*/  SYNCS.EXCH.64 URZ, [UR8+0x10], UR6 ;  /* 0x00001006083f75b2 */ /* 0x0000a20008000100 */
[----:B------:R0:W3:Y:S01]  /*0250*/  SYNCS.EXCH.64 URZ, [UR8+0x8], UR4 ;  /* 0x00000804083f75b2 */ /* 0x0000e20008000100 */
[----:B------:R0:W4:Y:S01]  /*0260*/  SYNCS.EXCH.64 URZ, [UR8+0x18], UR6 ;  /* 0x00001806083f75b2 */ /* 0x0001220008000100 */
[----:B------:R-:W-:Y:S01]  /*0270*/  NOP ;  /* 0x0000000000007918 */ /* 0x000fe20000000000 */
.L_x_2:
[----:B------:R-:W-:Y:S01]  /*0280*/  SHF.R.S32.HI R9, RZ, 0x1f, R128 ;  /* 0x0000001fff097819 */ /* 0x000fe20000011480 */
[----:B------:R-:W5:Y:S01]  /*0290*/  SHFL.IDX PT, R0, R0, RZ, 0x1f ;  /* 0x00001fff00007589 */ /* 0x000f6200000e0000 */
[----:B0-----:R-:W0:Y:S01]  /*02a0*/  S2UR UR8, SR_CTAID.X ;  /* 0x00000000000879c3 */ /* 0x001e220000002500 */
[----:B------:R-:W-:Y:S02]  /*02b0*/  ELECT P0, URZ, PT ;  /* 0x00000000003f782f */ /* 0x000fe40003800000 */
[----:B------:R-:W-:Y:S01]  /*02c0*/  LEA.HI R9, R9, R128, RZ, 0x7 ;  /* 0x0000008009097211 */ /* 0x000fe200078f38ff */
[----:B------:R-:W1:Y:S01]  /*02d0*/  S2R R4, SR_CTAID.Y ;  /* 0x0000000000047919 */ /* 0x000e620000002600 */
[----:B------:R-:W-:Y:S01]  /*02e0*/  SHF.R.S32.HI R6, RZ, 0x1f, R5 ;  /* 0x0000001fff067819 */ /* 0x000fe20000011405 */
[----:B------:R-:W-:Y:S01]  /*02f0*/  ULDC UR4, c[0x0][0x150] ;  /* 0x0000540000047ab9 */ /* 0x000fe20000000800 */
[----:B------:R-:W-:Y:S01]  /*0300*/  LOP3.LUT R9, R9, 0xffffff80, RZ, 0xc0, !PT ;  /* 0xffffff8009097812 */ /* 0x000fe200078ec0ff */
[----:B------:R-:W-:Y:S01]  /*0310*/  NOP ;  /* 0x0000000000007918 */ /* 0x000fe20000000000 */
[----:B------:R-:W-:Y:S01]  /*0320*/  LEA.HI R6, R6, R5, RZ, 0x2 ;  /* 0x0000000506067211 */ /* 0x000fe200078f10ff */
[----:B------:R-:W2:Y:S01]  /*0330*/  LDC R11, c[0x0][0x144] ;  /* 0x00005100ff0b7b82 */ /* 0x000ea20000000800 */
[----:B------:R-:W-:Y:S01]  /*0340*/  NOP ;  /* 0x0000000000007918 */ /* 0x000fe20000000000 */
[----:B------:R-:W-:Y:S01]  /*0350*/  IMAD.IADD R8, R128, 0x1, -R9 ;  /* 0x0000000180087824 */ /* 0x000fe200078e0a09 */
[----:B------:R-:W-:Y:S01]  /*0360*/  LOP3.LUT R6, R6, 0x3ffffffc, RZ, 0xc0, !PT ;  /* 0x3ffffffc06067812 */ /* 0x000fe200078ec0ff */
[----:B------:R-:W-:Y:S01]  /*0370*/  IMAD.MOV.U32 R22, RZ, RZ, 0x1 ;  /* 0x00000001ff167424 */ /* 0x000fe200078e00ff */
[----:B------:R-:W-:-:S02]  /*0380*/  ISETP.NE.AND P3, PT, R2, RZ, PT ;  /* 0x000000ff0200720c */ /* 0x000fc40003f65270 */
[----:B------:R-:W-:Y:S01]  /*0390*/  SHF.R.S32.HI R9, RZ, 0x1f, R8 ;  /* 0x0000001fff097819 */ /* 0x000fe20000011408 */
[----:B------:R-:W-:Y:S01]  /*03a0*/  IMAD.IADD R6, R5, 0x1, -R6 ;  /* 0x0000000105067824 */ /* 0x000fe200078e0a06 */
[----:B------:R-:W3:Y:S02]  /*03b0*/  LDC R13, c[0x0][0x140] ;  /* 0x00005000ff0d7b82 */ /* 0x000ee40000000800 */
[----:B------:R-:W-:Y:S02]  /*03c0*/  LEA.HI R9, R9, R8, RZ, 0x3 ;  /* 0x0000000809097211 */ /* 0x000fe400078f18ff */
[----:B-----5:R-:W-:Y:S02]  /*03d0*/  ISETP.NE.OR P0, PT, R0, RZ, !P0 ;  /* 0x000000ff0000720c */ /* 0x020fe40004705670 */
[----:B------:R-:W-:Y:S02]  /*03e0*/  SHF.R.S32.HI R0, RZ, 0x3, R9 ;  /* 0x00000003ff007819 */ /* 0x000fe40000011409 */
[----:B0-----:R-:W-:-:S02]  /*03f0*/  I2FP.F32.U32 R10, UR8 ;  /* 0x00000008000a7c45 */ /* 0x001fc40008201000 */
[----:B------:R-:W-:-:S03]  /*0400*/  SHF.R.S32.HI R9, RZ, 0x1f, R9 ;  /* 0x0000001fff097819 */ /* 0x000fc60000011409 */
[----:B------:R-:W-:Y:S01]  /*0410*/  FMUL R10, R10, UR4 ;  /* 0x000000040a0a7c20 */ /* 0x000fe20008400000 */
[----:B------:R-:W-:Y:S01]  /*0420*/  LEA.HI R9, R9, R0, RZ, 0x2 ;  /* 0x0000000009097211 */ /* 0x000fe200078f10ff */
[----:B------:R-:W-:Y:S01]  /*0430*/  ULDC UR4, c[0x0][0x154] ;  /* 0x0000550000047ab9 */ /* 0x000fe20000000800 */
[----:B-1----:R-:W-:Y:S01]  /*0440*/  I2FP.F32.U32 R12, R4 ;  /* 0x00000004000c7245 */ /* 0x002fe20000201000 */
[----:B------:R-:W-:Y:S01]  /*0450*/  VOTEU.ALL UP0, P0 ;  /* 0x00000000003f7886 */ /* 0x000fe20000000000 */
[----:B------:R-:W-:Y:S01]  /*0460*/  LOP3.LUT R9, R9, 0xfffffffc, RZ, 0xc0, !PT ;  /* 0xfffffffc09097812 */ /* 0x000fe200078ec0ff */
[----:B------:R-:W0:Y:S01]  /*0470*/  F2I.U32.TRUNC.NTZ R10, R10 ;  /* 0x0000000a000a7305 */ /* 0x000e22000020f000 */
[----:B------:R-:W-:Y:S01]  /*0480*/  VOTEU.ALL UP1, P0 ;  /* 0x00000000003f7886 */ /* 0x000fe20000020000 */
[----:B------:R-:W-:Y:S01]  /*0490*/  FMUL R12, R12, UR4 ;  /* 0x000000040c0c7c20 */ /* 0x000fe20008400000 */
[----:B------:R-:W1:Y:S01]  /*04a0*/  @!UP0 S2UR UR7, SR_CgaCtaId ;  /* 0x00000000000789c3 */ /* 0x000e620000008800 */
[----:B------:R-:W-:Y:S01]  /*04b0*/  IMAD.IADD R9, R0, 0x1, -R9 ;  /* 0x0000000100097824 */ /* 0x000fe200078e0a09 */
[----:B------:R-:W-:Y:S01]  /*04c0*/  SHF.R.S32.HI R0, RZ, 0x1f, R3 ;  /* 0x0000001fff007819 */ /* 0x000fe20000011403 */
[----:B------:R-:W-:Y:S01]  /*04d0*/  UMOV UR4, 0x20 ;  /* 0x0000002000047882 */ /* 0x000fe20000000000 */
[----:B------:R-:W-:Y:S01]  /*04e0*/  @!UP0 UMOV UR6, 0x400 ;  /* 0x0000040000068882 */ /* 0x000fe20000000000 */
[----:B------:R-:W-:Y:S01]  /*04f0*/  IMAD R19, R6, 0x4, R9 ;  /* 0x0000000406137824 */ /* 0x000fe200078e0209 */
[----:B------:R-:W5:Y:S01]  /*0500*/  F2I.U32.TRUNC.NTZ R12, R12 ;  /* 0x0000000c000c7305 */ /* 0x000f62000020f000 */
[----:B------:R-:W-:Y:S01]  /*0510*/  LEA.HI R0, R0, R3, RZ, 0x2 ;  /* 0x0000000300007211 */ /* 0x000fe200078f10ff */
[----:B------:R-:W4:Y:S01]  /*0520*/  LDC R9, c[0x0][0x148] ;  /* 0x00005200ff097b82 */ /* 0x000f220000000800 */
[----:B------:R-:W-:-:S04]  /*0530*/  @!UP0 UIADD3 UR4, -UR4, 0x100000, URZ ;  /* 0x0010000004048890 */ /* 0x000fc8000fffe13f */
[----:B------:R-:W-:Y:S02]  /*0540*/  @!UP0 USHF.L.U32 UR5, UR4, 0xb, URZ ;  /* 0x0000000b04058899 */ /* 0x000fe4000800063f */
[----:B------:R-:W-:Y:S01]  /*0550*/  @!UP0 USHF.L.U32 UR4, UR4, 0x1, URZ ;  /* 0x0000000104048899 */ /* 0x000fe2000800063f */
[----:B------:R-:W-:Y:S01]  /*0560*/  LEA.HI R6, R19, R19, RZ, 0x1 ;  /* 0x0000001313067211 */ /* 0x000fe200078f08ff */
[----:B0-----:R-:W-:Y:S01]  /*0570*/  IMAD.MOV R14, RZ, RZ, -R10 ;  /* 0x000000ffff0e7224 */ /* 0x001fe200078e0a0a */
[----:B------:R-:W-:Y:S02]  /*0580*/  LOP3.LUT R0, R0, 0xfffffffc, RZ, 0xc0, !PT ;  /* 0xfffffffc00007812 */ /* 0x000fe400078ec0ff */
[----:B------:R-:W-:Y:S01]  /*0590*/  LOP3.LUT R10, R6, 0xfffffffe, RZ, 0xc0, !PT ;  /* 0xfffffffe060a7812 */ /* 0x000fe200078ec0ff */
[----:B--2---:R-:W-:Y:S01]  /*05a0*/  IMAD R6, R11, R14, UR8 ;  /* 0x000000080b067e24 */ /* 0x004fe2000f8e020e */
[----:B---3--:R-:W-:Y:S01]  /*05b0*/  ISETP.EQ.U32.AND P2, PT, R13, 0x1, PT ;  /* 0x000000010d00780c */ /* 0x008fe20003f42070 */
[----:B------:R-:W-:-:S02]  /*05c0*/  IMAD.IADD R3, R3, 0x1, -R0 ;  /* 0x0000000103037824 */ /* 0x000fc400078e0a00 */
[C---:B------:R-:W-:Y:S02]  /*05d0*/  IMAD.IADD R11, R19.reuse, 0x1, -R10 ;  /* 0x00000001130b7824 */ /* 0x040fe400078e0a0a */
[----:B------:R-:W-:Y:S01]  /*05e0*/  IMAD.SHL.U32 R10, R19, 0x4, RZ ;  /* 0x00000004130a7824 */ /* 0x000fe200078e00ff */
[----:B------:R-:W-:Y:S01]  /*05f0*/  ISETP.NE.AND P1, PT, R3, 0x3, PT ;  /* 0x000000030300780c */ /* 0x000fe20003f25270 */
[----:B-----5:R-:W-:Y:S01]  /*0600*/  IMAD.MOV R24, RZ, RZ, -R12 ;  /* 0x000000ffff187224 */ /* 0x020fe200078e0a0c */
[----:B------:R-:W-:Y:S01]  /*0610*/  ISETP.NE.AND P4, PT, R11, R6, PT ;  /* 0x000000060b00720c */ /* 0x000fe20003f85270 */
[----:B-1----:R-:W-:Y:S01]  /*0620*/  @!UP0 ULEA UR6, UR7, UR6, 0x18 ;  /* 0x0000000607068291 */ /* 0x002fe2000f8ec03f */
[----:B------:R-:W-:Y:S01]  /*0630*/  LOP3.LUT R19, R19, 0xc, R10, 0x78, !PT ;  /* 0x0000000c13137812 */ /* 0x000fe200078e780a */
[----:B------:R-:W-:Y:S01]  /*0640*/  VOTEU.ALL UP0, P0 ;  /* 0x00000000003f7886 */ /* 0x000fe20000000000 */
[----:B------:R-:W-:Y:S01]  /*0650*/  LOP3.LUT P0, RZ, R8, 0x7, RZ, 0xc0, !PT ;  /* 0x0000000708ff7812 */ /* 0x000fe2000780c0ff */
[----:B------:R-:W-:Y:S01]  /*0660*/  VIADD R8, R2, 0xffffffff ;  /* 0xffffffff02087836 */ /* 0x000fe20000000000 */
[----:B------:R-:W-:Y:S01]  /*0670*/  ISETP.EQ.OR P1, PT, R3, RZ, !P1 ;  /* 0x000000ff0300720c */ /* 0x000fe20004f22670 */
[----:B----4-:R-:W-:Y:S01]  /*0680*/  IMAD R11, R9, R24, R4 ;  /* 0x00000018090b7224 */ /* 0x010fe200078e0204 */
[----:B------:R-:W-:-:S02]  /*0690*/  ISETP.LT.U32.AND P0, PT, R19, 0x2, !P0 ;  /* 0x000000021300780c */ /* 0x000fc40004701070 */
[----:B------:R-:W-:Y:S02]  /*06a0*/  ISETP.EQ.AND P1, PT, R2, RZ, P1 ;  /* 0x000000ff0200720c */ /* 0x000fe40000f22270 */
[----:B------:R-:W-:Y:S01]  /*06b0*/  ISETP.GE.U32.AND P6, PT, R8, 0x2, PT ;  /* 0x000000020800780c */ /* 0x000fe20003fc6070 */
[----:B------:R-:W0:Y:S02]  /*06c0*/  FENCE.VIEW.ASYNC.S ;  /* 0x00000000000073c6 */ /* 0x000e240000000000 */
[----:B0-----:R0:W1:Y:S01]  /*06d0*/  @!UP0 SYNCS.EXCH.64 URZ, [UR6+0x30], UR4 ;  /* 0x00003004063f85b2 */ /* 0x0010620008000100 */
[----:B------:R-:W-:Y:S02]  /*06e0*/  @P4 LEA.HI R0, R19, R19, RZ, 0x1 ;  /* 0x0000001313004211 */ /* 0x000fe400078f08ff */
[----:B------:R-:W-:Y:S02]  /*06f0*/  SEL R18, RZ, 0x1, !P1 ;  /* 0x00000001ff127807 */ /* 0x000fe40004800000 */
[----:B------:R-:W-:-:S02]  /*0700*/  @P4 SHF.R.S32.HI R0, RZ, 0x1, R0 ;  /* 0x00000001ff004819 */ /* 0x000fc40000011400 */
[----:B------:R-:W-:Y:S02]  /*0710*/  SEL R18, R18, 0x2, P6 ;  /* 0x0000000212127807 */ /* 0x000fe40003000000 */
[----:B------:R-:W-:Y:S02]  /*0720*/  @P4 ISETP.NE.AND P5, PT, R0, R11, PT ;  /* 0x0000000b0000420c */ /* 0x000fe40003fa5270 */
[----:B------:R-:W-:Y:S02]  /*0730*/  SEL R11, RZ, 0x1, !P0 ;  /* 0x00000001ff0b7807 */ /* 0x000fe40004000000 */
[----:B------:R-:W-:Y:S02]  /*0740*/  @P4 SEL R22, RZ, 0x1, P5 ;  /* 0x00000001ff164807 */ /* 0x000fe40002800000 */
[----:B------:R-:W-:Y:S01]  /*0750*/  LOP3.LUT R0, R128, 0x7f, RZ, 0xc0, !PT ;  /* 0x0000007f80007812 */ /* 0x000fe200078ec0ff */
[----:B------:R0:W2:Y:S01]  /*0760*/  @!UP1 SYNCS.EXCH.64 URZ, [UR6+0x38], UR4 ;  /* 0x00003804063f95b2 */ /* 0x0000a20008000100 */
[----:B------:R-:W-:Y:S01]  /*0770*/  LOP3.LUT R22, R22, R11, RZ, 0xc0, !PT ;  /* 0x0000000b16167212 */ /* 0x000fe200078ec0ff */
[----:B------:R-:W-:Y:S01]  /*0780*/  NOP ;  /* 0x0000000000007918 */ /* 0x000fe20000000000 */
[----:B------:R-:W-:Y:S05]  /*0790*/  @!P2 BRA `(.L_x_3) ;  /* 0x000000000008a947 */ /* 0x000fea0003800000 */
[----:B-12---:R-:W-:Y:S01]  /*07a0*/  UCGABAR_ARV ;  /* 0x00000000000079c7 */ /* 0x006fe20008000000 */
[----:B------:R-:W-:Y:S05]  /*07b0*/  BRA `(.L_x_4) ;  /* 0x0000000000047947 */ /* 0x000fea0003800000 */
.L_x_3:
[----:B-12---:R-:W-:Y:S01]  /*07c0*/  NOP ;  /* 0x0000000000007918 */ /* 0x006fe20000000000 */
.L_x_4:
[----:B------:R-:W1:Y:S01]  /*07d0*/  LDC R2, c[0x0][0x65c] ;  /* 0x00019700ff027b82 */ /* 0x000e620000000800 */
[----:B------:R-:W-:Y:S02]  /*07e0*/  IMAD.U32 R10, RZ, RZ, UR8 ;  /* 0x00000008ff0a7e24 */ /* 0x000fe4000f8e00ff */
[----:B------:R-:W-:Y:S01]  /*07f0*/  IMAD.MOV.U32 R11, RZ, RZ, RZ ;  /* 0x000000ffff0b7224 */ /* 0x000fe200078e00ff */
[----:B-1----:R-:W-:-:S04]  /*0800*/  ISETP.NE.AND P1, PT, R2, 0x1, PT ;  /* 0x000000010200780c */ /* 0x002fc80003f25270 */
[----:B------:R-:W-:-:S09]  /*0810*/  P2R R5, PR, RZ, 0x2 ;  /* 0x00000002ff057803 */ /* 0x000fd20000000000 */
[----:B------:R-:W1:Y:S01]  /*0820*/  @P1 LDC R17, c[0x0][0x10] ;  /* 0x00000400ff111b82 */ /* 0x000e620000000800 */
[----:B------:R-:W-:Y:S02]  /*0830*/  @P1 IMAD.MOV.U32 R5, RZ, RZ, RZ ;  /* 0x000000ffff051224 */ /* 0x000fe400078e00ff */
[----:B------:R-:W-:-:S05]  /*0840*/  @P1 IMAD.MOV.U32 R15, RZ, RZ, RZ ;  /* 0x000000ffff0f1224 */ /* 0x000fca00078e00ff */
[----:B------:R-:W2:Y:S01]  /*0850*/  @!P1 LDC R13, c[0x0][0xc] ;  /* 0x00000300ff0d9b82 */ /* 0x000ea20000000800 */
[----:B0-----:R-:W-:Y:S01]  /*0860*/  ULDC UR4, c[0x0][0xc] ;  /* 0x0000030000047ab9 */ /* 0x001fe20000000800 */
[----:B------:R-:W-:Y:S01]  /*0870*/  ULDC UR5, c[0x0][0x10] ;  /* 0x0000040000057ab9 */ /* 0x000fe20000000800 */
[----:B------:R-:W-:Y:S01]  /*0880*/  ULDC UR6, c[0x0][0x14] ;  /* 0x0000050000067ab9 */ /* 0x000fe20000000800 */
[----:B------:R-:W-:-:S04]  /*0890*/  UIMAD.WIDE.U32 UR4, UR4, UR5, URZ ;  /* 0x00000005040472a5 */ /* 0x000fc8000f8e003f */
[----:B------:R-:W-:Y:S02]  /*08a0*/  UIMAD.WIDE.U32 UR38, UR4, UR6, URZ ;  /* 0x00000006042672a5 */ /* 0x000fe4000f8e003f */
[----:B------:R-:W-:-:S04]  /*08b0*/  UIMAD UR41, UR5, UR6, URZ ;  /* 0x00000006052972a4 */ /* 0x000fc8000f8e023f */
[----:B------:R-:W-:Y:S01]  /*08c0*/  UIADD3 UR41, UR39, UR41, URZ ;  /* 0x0000002927297290 */ /* 0x000fe2000fffe03f */
[----:B-1----:R-:W-:-:S04]  /*08d0*/  @P1 IMAD.WIDE.U32 R16, R17, UR8, R4 ;  /* 0x0000000811101c25 */ /* 0x002fc8000f8e0004 */
[----:B------:R-:W-:Y:S02]  /*08e0*/  @P1 IMAD.IADD R17, R17, 0x1, R15 ;  /* 0x0000000111111824 */ /* 0x000fe400078e020f */
[----:B--2---:R-:W-:-:S04]  /*08f0*/  @!P1 IMAD.WIDE.U32 R10, R4, R13, R10 ;  /* 0x0000000d040a9225 */ /* 0x004fc800078e000a */
[----:B------:R-:W-:Y:S02]  /*0900*/  @!P1 IMAD.MOV.U32 R16, RZ, RZ, R10 ;  /* 0x000000ffff109224 */ /* 0x000fe400078e000a */
[----:B------:R-:W-:Y:S01]  /*0910*/  @!P1 IMAD.MOV.U32 R17, RZ, RZ, R11 ;  /* 0x000000ffff119224 */ /* 0x000fe200078e000b */
[----:B------:R-:W-:Y:S06]  /*0920*/  @!P2 BRA `(.L_x_5) ;  /* 0x00000000000ca947 */ /* 0x000fec0003800000 */
[----:B------:R-:W-:Y:S01]  /*0930*/  UCGABAR_WAIT ;  /* 0x0000000000007dc7 */ /* 0x000fe20008000000 */
[----:B------:R-:W-:Y:S01]  /*0940*/  CCTL.IVALL ;  /* 0x00000000ff00798f */ /* 0x000fe20002000000 */
[----:B------:R-:W-:Y:S05]  /*0950*/  BRA `(.L_x_6) ;  /* 0x0000000000047947 */ /* 0x000fea0003800000 */
.L_x_5:
[----:B------:R-:W-:Y:S06]  /*0960*/  BAR.SYNC.DEFER_BLOCKING 0x0 ;  /* 0x0000000000007b1d */ /* 0x000fec0000010000 */
.L_x_6:
[----:B------:R-:W-:Y:S05]  /*0970*/  @!P3 BRA `(.L_x_7) ;  /* 0x0000006800e8b947 */ /* 0x000fea0003800000 */
[----:B------:R-:W-:-:S13]  /*0980*/  ISETP.GT.U32.AND P0, PT, R8, 0x1, PT ;  /* 0x000000010800780c */ /* 0x000fda0003f04070 */
[----:B------:R-:W-:Y:S05]  /*0990*/  @P0 EXIT ;  /* 0x000000000000094d */ /* 0x000fea0003800000 */
[----:B------:R-:W-:Y:S01]  /*09a0*/  ULDC.64 UR4, c[0x0][0x650] ;  /* 0x0001940000047ab9 */ /* 0x000fe20000000a00 */
[----:B------:R-:W-:Y:S01]  /*09b0*/  PRMT R3, RZ, 0x7610, R3 ;  /* 0x00007610ff037816 */ /* 0x000fe20000000003 */
[----:B------:R-:W-:Y:S01]  /*09c0*/  IMAD.MOV.U32 R123, RZ, RZ, -0x1 ;  /* 0xffffffffff7b7424 */ /* 0x000fe200078e00ff */
[----:B------:R-:W-:Y:S01]  /*09d0*/  ISETP.GE.U32.AND P0, PT, R16, UR4, PT ;  /* 0x0000000410007c0c */ /* 0x000fe2000bf06070 */
[----:B------:R-:W-:Y:S02]  /*09e0*/  IMAD.MOV.U32 R122, RZ, RZ, -0x1 ;  /* 0xffffffffff7a7424 */ /* 0x000fe400078e00ff */
[----:B------:R-:W-:Y:S01]  /*09f0*/  IMAD.MOV.U32 R23, RZ, RZ, -0x1 ;  /* 0xffffffffff177424 */ /* 0x000fe200078e00ff */
[----:B------:R-:W-:-:S13]  /*0a00*/  ISETP.GE.U32.AND.EX P0, PT, R17, UR5, PT, P0 ;  /* 0x0000000511007c0c */ /* 0x000fda000bf06100 */
[----:B------:R-:W-:Y:S05]  /*0a10*/  @P0 BRA `(.L_x_8) ;  /* 0x00000004002c0947 */ /* 0x000fea0003800000 */
[----:B------:R-:W0:Y:S01]  /*0a20*/  LDC.64 R26, c[0x0][0x628] ;  /* 0x00018a00ff1a7b82 */ /* 0x000e220000000a00 */
[----:B------:R-:W-:Y:S02]  /*0a30*/  IMAD.MOV.U32 R10, RZ, RZ, R16 ;  /* 0x000000ffff0a7224 */ /* 0x000fe400078e0010 */
[----:B------:R-:W-:-:S05]  /*0a40*/  IMAD.MOV.U32 R11, RZ, RZ, R17 ;  /* 0x000000ffff0b7224 */ /* 0x000fca00078e0011 */
[----:B------:R-:W1:Y:S08]  /*0a50*/  LDC R8, c[0x0][0x630] ;  /* 0x00018c00ff087b82 */ /* 0x000e700000000800 */
[----:B------:R-:W2:Y:S01]  /*0a60*/  LDC.64 R28, c[0x0][0x620] ;  /* 0x00018800ff1c7b82 */ /* 0x000ea20000000a00 */
[----:B0-----:R-:W-:-:S04]  /*0a70*/  ISETP.NE.U32.AND P0, PT, R26, RZ, PT ;  /* 0x000000ff1a00720c */ /* 0x001fc80003f05070 */
[----:B------:R-:W-:-:S13]  /*0a80*/  ISETP.NE.AND.EX P0, PT, R27, RZ, PT, P0 ;  /* 0x000000ff1b00720c */ /* 0x000fda0003f05300 */
[----:B-12---:R-:W-:Y:S05]  /*0a90*/  @!P0 BRA `(.L_x_9) ;  /* 0x0000000000288947 */ /* 0x006fea0003800000 */
[----:B------:R-:W0:Y:S02]  /*0aa0*/  LDC R3, c[0x0][0x634] ;  /* 0x00018d00ff037b82 */ /* 0x000e240000000800 */
[----:B0-----:R-:W-:-:S05]  /*0ab0*/  IADD3 R3, P0, R16, R3, RZ ;  /* 0x0000000310037210 */ /* 0x001fca0007f1e0ff */
[----:B------:R-:W-:-:S04]  /*0ac0*/  IMAD.X R21, RZ, RZ, R17, P0 ;  /* 0x000000ffff157224 */ /* 0x000fc800000e0611 */
[----:B------:R-:W-:-:S04]  /*0ad0*/  IMAD.WIDE.U32 R10, R21, R26, RZ ;  /* 0x0000001a150a7225 */ /* 0x000fc800078e00ff */
[----:B------:R-:W-:-:S04]  /*0ae0*/  IMAD.WIDE.U32 R12, P0, R3, R27, R10 ;  /* 0x0000001b030c7225 */ /* 0x000fc8000780000a */
[----:B------:R-:W-:-:S04]  /*0af0*/  IMAD.WIDE.U32 R10, R3, R26, RZ ;  /* 0x0000001a030a7225 */ /* 0x000fc800078e00ff */
[----:B------:R-:W-:Y:S01]  /*0b00*/  IMAD.X R15, RZ, RZ, RZ, P0 ;  /* 0x000000ffff0f7224 */ /* 0x000fe200000e06ff */
[----:B------:R-:W-:Y:S01]  /*0b10*/  IADD3 RZ, P0, R11, R12, RZ ;  /* 0x0000000c0bff7210 */ /* 0x000fe20007f1e0ff */
[----:B------:R-:W-:-:S04]  /*0b20*/  IMAD.MOV.U32 R14, RZ, RZ, R13 ;  /* 0x000000ffff0e7224 */ /* 0x000fc800078e000d */
[----:B------:R-:W-:-:S08]  /*0b30*/  IMAD.WIDE.U32.X R10, R21, R27, R14, P0 ;  /* 0x0000001b150a7225 */ /* 0x000fd000000e040e */
.L_x_9:
[----:B------:R-:W0:Y:S01]  /*0b40*/  LDC.64 R32, c[0x0][0x640] ;  /* 0x00019000ff207b82 */ /* 0x000e220000000a00 */
[--C-:B------:R-:W-:Y:S01]  /*0b50*/  SHF.R.U64 R27, R10, R8, R11.reuse ;  /* 0x000000080a1b7219 */ /* 0x100fe2000000120b */
[----:B------:R-:W-:Y:S01]  /*0b60*/  IMAD R31, R9, R24, R4 ;  /* 0x00000018091f7224 */ /* 0x000fe200078e0204 */
[----:B------:R-:W-:Y:S01]  /*0b70*/  SHF.R.U32.HI R3, RZ, R8, R11 ;  /* 0x00000008ff037219 */ /* 0x000fe2000001160b */
[----:B------:R-:W-:Y:S01]  /*0b80*/  IMAD.MOV.U32 R23, RZ, RZ, 0x1 ;  /* 0x00000001ff177424 */ /* 0x000fe200078e00ff */
[----:B------:R-:W-:-:S03]  /*0b90*/  IADD3 R5, P0, RZ, -R27, RZ ;  /* 0x8000001bff057210 */ /* 0x000fc60007f1e0ff */
[----:B------:R-:W1:Y:S02]  /*0ba0*/  LDC R12, c[0x0][0x618] ;  /* 0x00018600ff0c7b82 */ /* 0x000e640000000800 */
[----:B------:R-:W-:Y:S02]  /*0bb0*/  IMAD.X R3, RZ, RZ, ~R3, P0 ;  /* 0x000000ffff037224 */ /* 0x000fe400000e0e03 */
[----:B------:R-:W-:-:S04]  /*0bc0*/  IMAD.WIDE.U32 R10, R5, R28, R16 ;  /* 0x0000001c050a7225 */ /* 0x000fc800078e0010 */
[----:B------:R-:W2:Y:S01]  /*0bd0*/  LDC R20, c[0x0][0x608] ;  /* 0x00018200ff147b82 */ /* 0x000ea20000000800 */
[----:B------:R-:W-:Y:S02]  /*0be0*/  IMAD R8, R3, R28, RZ ;  /* 0x0000001c03087224 */ /* 0x000fe400078e02ff */
[----:B------:R-:W-:Y:S02]  /*0bf0*/  IMAD.MOV.U32 R3, RZ, RZ, -0x1 ;  /* 0xffffffffff037424 */ /* 0x000fe400078e00ff */
[----:B------:R-:W-:-:S03]  /*0c00*/  IMAD R5, R5, R29, R8 ;  /* 0x0000001d05057224 */ /* 0x000fc600078e0208 */
[----:B------:R-:W3:Y:S01]  /*0c10*/  LDC R30, c[0x0][0x658] ;  /* 0x00019600ff1e7b82 */ /* 0x000ee20000000800 */
[----:B------:R-:W-:Y:S01]  /*0c20*/  IMAD.IADD R5, R11, 0x1, R5 ;  /* 0x000000010b057824 */ /* 0x000fe200078e0205 */
[----:B0-----:R-:W-:-:S04]  /*0c30*/  ISETP.NE.U32.AND P0, PT, R32, RZ, PT ;  /* 0x000000ff2000720c */ /* 0x001fc80003f05070 */
[----:B------:R-:W-:Y:S02]  /*0c40*/  ISETP.NE.AND.EX P0, PT, R33, RZ, PT, P0 ;  /* 0x000000ff2100720c */ /* 0x000fe40003f05300 */
[----:B------:R-:W0:Y:S01]  /*0c50*/  LDC R26, c[0x0][0x600] ;  /* 0x00018000ff1a7b82 */ /* 0x000e220000000800 */
[-CC-:B-1----:R-:W-:Y:S02]  /*0c60*/  SHF.R.U64 R14, R10, R12.reuse, R5.reuse ;  /* 0x0000000c0a0e7219 */ /* 0x182fe40000001205 */
[----:B------:R-:W-:-:S05]  /*0c70*/  SHF.R.U32.HI R5, RZ, R12, R5 ;  /* 0x0000000cff057219 */ /* 0x000fca0000011605 */
[----:B------:R-:W1:Y:S01]  /*0c80*/  LDC R15, c[0x0][0x648] ;  /* 0x00019200ff0f7b82 */ /* 0x000e620000000800 */
[-CC-:B--2---:R-:W-:Y:S02]  /*0c90*/  SHF.R.U64 R29, R14, R20.reuse, R5.reuse ;  /* 0x000000140e1d7219 */ /* 0x184fe40000001205 */
[----:B------:R-:W-:-:S05]  /*0ca0*/  SHF.R.U32.HI R5, RZ, R20, R5 ;  /* 0x00000014ff057219 */ /* 0x000fca0000011605 */
[----:B------:R-:W2:Y:S01]  /*0cb0*/  LDC R21, c[0x0][0x638] ;  /* 0x00018e00ff157b82 */ /* 0x000ea20000000800 */
[-CC-:B---3--:R-:W-:Y:S02]  /*0cc0*/  SHF.R.U64 R20, R29, R30.reuse, R5.reuse ;  /* 0x0000001e1d147219 */ /* 0x188fe40000001205 */
[-C--:B------:R-:W-:Y:S02]  /*0cd0*/  SHF.L.U32 R3, R3, R30.reuse, RZ ;  /* 0x0000001e03037219 */ /* 0x080fe400000006ff */
[----:B------:R-:W-:Y:S01]  /*0ce0*/  SHF.R.U32.HI R5, RZ, R30, R5 ;  /* 0x0000001eff057219 */ /* 0x000fe20000011605 */
[----:B------:R-:W-:Y:S01]  /*0cf0*/  IMAD.MOV.U32 R4, RZ, RZ, R20 ;  /* 0x000000ffff047224 */ /* 0x000fe200078e0014 */
[----:B------:R-:W-:Y:S01]  /*0d00*/  LOP3.LUT R12, RZ, R3, RZ, 0x33, !PT ;  /* 0x00000003ff0c7212 */ /* 0x000fe200078e33ff */
[----:B------:R-:W3:Y:S01]  /*0d10*/  LDC R25, c[0x0][0x610] ;  /* 0x00018400ff197b82 */ /* 0x000ee20000000800 */
[----:B------:R-:W-:Y:S05]  /*0d20*/  @!P0 BRA `(.L_x_10) ;  /* 0x0000000000288947 */ /* 0x000fea0003800000 */
[----:B------:R-:W4:Y:S02]  /*0d30*/  LDC R3, c[0x0][0x64c] ;  /* 0x00019300ff037b82 */ /* 0x000f240000000800 */
[----:B----4-:R-:W-:-:S05]  /*0d40*/  IADD3 R3, P0, R20, R3, RZ ;  /* 0x0000000314037210 */ /* 0x010fca0007f1e0ff */
        /* <DEDUP_REMOVED lines=8> */
.L_x_10:
[----:B-1----:R-:W-:Y:S01]  /*0dd0*/  SHF.R.U64 R4, R4, R15, R5 ;  /* 0x0000000f04047219 */ /* 0x002fe20000001205 */
[----:B0-----:R-:W-:Y:S01]  /*0de0*/  VIADD R5, R26, 0xffffffff ;  /* 0xffffffff1a057836 */ /* 0x001fe20000000000 */
[----:B------:R-:W-:Y:S01]  /*0df0*/  SHF.L.U32 R3, R23, R30, RZ ;  /* 0x0000001e17037219 */ /* 0x000fe200000006ff */
[----:B------:R-:W-:Y:S01]  /*0e00*/  IMAD.MOV.U32 R23, RZ, RZ, R27 ;  /* 0x000000ffff177224 */ /* 0x000fe200078e001b */
[----:B------:R-:W-:Y:S01]  /*0e10*/  LOP3.LUT R12, R29, R12, RZ, 0xc0, !PT ;  /* 0x0000000c1d0c7212 */ /* 0x000fe200078ec0ff */
[----:B------:R-:W-:Y:S01]  /*0e20*/  IMAD.MOV R8, RZ, RZ, -R4 ;  /* 0x000000ffff087224 */ /* 0x000fe200078e0a04 */
[----:B------:R-:W-:Y:S02]  /*0e30*/  SEL R6, R6, R31, !P1 ;  /* 0x0000001f06067207 */ /* 0x000fe40004800000 */
[----:B------:R-:W-:Y:S01]  /*0e40*/  LOP3.LUT R5, R14, R5, RZ, 0xc0, !PT ;  /* 0x000000050e057212 */ /* 0x000fe200078ec0ff */
[----:B------:R-:W-:Y:S02]  /*0e50*/  IMAD R9, R3, R4, R12 ;  /* 0x0000000403097224 */ /* 0x000fe400078e020c */
[----:B--2---:R-:W-:-:S02]  /*0e60*/  IMAD R3, R8, R21, R20 ;  /* 0x0000001508037224 */ /* 0x004fc400078e0214 */
[----:B---3--:R-:W-:Y:S02]  /*0e70*/  IMAD R6, R9, R25, R6 ;  /* 0x0000001909067224 */ /* 0x008fe400078e0206 */
[----:B------:R-:W-:Y:S02]  /*0e80*/  IMAD R123, R3, R26, R5 ;  /* 0x0000001a037b7224 */ /* 0x000fe400078e0205 */
[----:B------:R-:W-:-:S03]  /*0e90*/  IMAD.MOV.U32 R4, RZ, RZ, 0x1 ;  /* 0x00000001ff047424 */ /* 0x000fc600078e00ff */
[----:B------:R-:W-:Y:S02]  /*0ea0*/  SEL R122, R123, R6, !P1 ;  /* 0x000000067b7a7207 */ /* 0x000fe40004800000 */
[----:B------:R-:W-:Y:S02]  /*0eb0*/  PRMT R3, R4, 0x7610, R3 ;  /* 0x0000761004037816 */ /* 0x000fe40000000003 */
[----:B------:R-:W-:-:S07]  /*0ec0*/  SEL R123, R6, R123, !P1 ;  /* 0x0000007b067b7207 */ /* 0x000fce0004800000 */
.L_x_8:
[----:B------:R-:W-:-:S08]  /*0ed0*/  NOP ;  /* 0x0000000000007918 */ /* 0x000fd00000000000 */
[----:B------:R-:W0:Y:S02]  /*0ee0*/  USETMAXREG.TRY_ALLOC.CTAPOOL UP0, 0xe8 ;  /* 0x000000e8000079c8 */ /* 0x000e240008000600 */
[----:B0-----:R-:W-:-:S13]  /*0ef0*/  PLOP3.LUT P0, PT, PT, PT, UP0, 0x80, 0x0 ;  /* 0x000000000000781c */ /* 0x001fda0003f0f008 */
[----:B------:R-:W-:Y:S05]  /*0f00*/  @!P0 BRA `(.L_x_8) ;  /* 0xfffffffc00f08947 */ /* 0x000fea000383ffff */
[----:B------:R-:W-:Y:S01]  /*0f10*/  ULDC.64 UR4, c[0x0][0x598] ;  /* 0x0001660000047ab9 */ /* 0x000fe20000000a00 */
[----:B------:R-:W-:Y:S01]  /*0f20*/  ULDC.64 UR36, c[0x0][0x208] ;  /* 0x0000820000247ab9 */ /* 0x000fe20000000a00 */
[----:B------:R-:W-:-:S04]  /*0f30*/  ISETP.NE.U32.AND P0, PT, RZ, UR4, PT ;  /* 0x00000004ff007c0c */ /* 0x000fc8000bf05070 */
[----:B------:R-:W-:-:S13]  /*0f40*/  ISETP.NE.AND.EX P0, PT, RZ, UR5, PT, P0 ;  /* 0x00000005ff007c0c */ /* 0x000fda000bf05300 */
[----:B------:R-:W-:Y:S05]  /*0f50*/  @!P0 BRA `(.L_x_11) ;  /* 0x00000000001c8947 */ /* 0x000fea0003800000 */
[----:B------:R-:W0:Y:S02]  /*0f60*/  LDC.64 R4, c[0x0][0x598] ;  /* 0x00016600ff047b82 */ /* 0x000e240000000a00 */
[----:B0-----:R-:W2:Y:S02]  /*0f70*/  LDG.E.64 R4, desc[UR36][R4.64] ;  /* 0x0000002404047981 */ /* 0x001ea4000c1e1b00 */
[----:B--2---:R-:W-:-:S04]  /*0f80*/  ISETP.NE.U32.AND P0, PT, R4, RZ, PT ;  /* 0x000000ff0400720c */ /* 0x004fc80003f05070 */
[----:B------:R-:W-:-:S13]  /*0f90*/  ISETP.NE.AND.EX P0, PT, R5, RZ, PT, P0 ;  /* 0x000000ff0500720c */ /* 0x000fda0003f05300 */
[----:B------:R-:W-:Y:S05]  /*0fa0*/  @!P0 BRA `(.L_x_11) ;  /* 0x0000000000088947 */ /* 0x000fea0003800000 */
[----:B------:R0:W5:Y:S01]  /*0fb0*/  LD.E R124, desc[UR36][R4.64] ;  /* 0x00000024047c7980 */ /* 0x000162000c101900 */
[----:B------:R-:W-:Y:S05]  /*0fc0*/  BRA `(.L_x_12) ;  /* 0x0000000000247947 */ /* 0x000fea0003800000 */
.L_x_11:
[----:B------:R-:W-:Y:S02]  /*0fd0*/  ULDC.64 UR4, c[0x0][0x588] ;  /* 0x0001620000047ab9 */ /* 0x000fe40000000a00 */
[----:B------:R-:W-:-:S04]  /*0fe0*/  ISETP.NE.U32.AND P0, PT, RZ, UR4, PT ;  /* 0x00000004ff007c0c */ /* 0x000fc8000bf05070 */
[----:B------:R-:W-:-:S13]  /*0ff0*/  ISETP.NE.AND.EX P0, PT, RZ, UR5, PT, P0 ;  /* 0x00000005ff007c0c */ /* 0x000fda000bf05300 */
[----:B------:R-:W-:Y:S05]  /*1000*/  @!P0 BRA `(.L_x_13) ;  /* 0x00000000000c8947 */ /* 0x000fea0003800000 */
[----:B------:R-:W0:Y:S02]  /*1010*/  LDC.64 R124, c[0x0][0x588] ;  /* 0x00016200ff7c7b82 */ /* 0x000e240000000a00 */
[----:B0-----:R1:W5:Y:S01]  /*1020*/  LDG.E R124, desc[UR36][R124.64] ;  /* 0x000000247c7c7981 */ /* 0x001362000c1e1900 */
[----:B------:R-:W-:Y:S05]  /*1030*/  BRA `(.L_x_12) ;  /* 0x0000000000087947 */ /* 0x000fea0003800000 */
.L_x_13:
[----:B------:R-:W-:Y:S02]  /*1040*/  ULDC UR4, c[0x0][0x580] ;  /* 0x0001600000047ab9 */ /* 0x000fe40000000800 */
[----:B------:R-:W-:-:S07]  /*1050*/  IMAD.U32 R124, RZ, RZ, UR4 ;  /* 0x00000004ff7c7e24 */ /* 0x000fce000f8e00ff */
.L_x_12:
[----:B------:R-:W-:Y:S02]  /*1060*/  ULDC.64 UR4, c[0x0][0x5a0] ;  /* 0x0001680000047ab9 */ /* 0x000fe40000000a00 */
[----:B------:R-:W-:-:S04]  /*1070*/  ISETP.NE.U32.AND P0, PT, RZ, UR4, PT ;  /* 0x00000004ff007c0c */ /* 0x000fc8000bf05070 */
[----:B------:R-:W-:-:S13]  /*1080*/  ISETP.NE.AND.EX P0, PT, RZ, UR5, PT, P0 ;  /* 0x00000005ff007c0c */ /* 0x000fda000bf05300 */
[----:B------:R-:W-:Y:S05]  /*1090*/  @!P0 BRA `(.L_x_14) ;  /* 0x00000000001c8947 */ /* 0x000fea0003800000 */
[----:B0-----:R-:W0:Y:S02]  /*10a0*/  LDC.64 R4, c[0x0][0x5a0] ;  /* 0x00016800ff047b82 */ /* 0x001e240000000a00 */
[----:B0-----:R-:W2:Y:S02]  /*10b0*/  LDG.E.64 R4, desc[UR36][R4.64] ;  /* 0x0000002404047981 */ /* 0x001ea4000c1e1b00 */
[----:B--2---:R-:W-:-:S04]  /*10c0*/  ISETP.NE.U32.AND P0, PT, R4, RZ, PT ;  /* 0x000000ff0400720c */ /* 0x004fc80003f05070 */
[----:B------:R-:W-:-:S13]  /*10d0*/  ISETP.NE.AND.EX P0, PT, R5, RZ, PT, P0 ;  /* 0x000000ff0500720c */ /* 0x000fda0003f05300 */
[----:B------:R-:W-:Y:S05]  /*10e0*/  @!P0 BRA `(.L_x_14) ;  /* 0x0000000000088947 */ /* 0x000fea0003800000 */
[----:B-1----:R0:W5:Y:S01]  /*10f0*/  LD.E R125, desc[UR36][R4.64] ;  /* 0x00000024047d7980 */ /* 0x002162000c101900 */
[----:B------:R-:W-:Y:S05]  /*1100*/  BRA `(.L_x_15) ;  /* 0x0000000000247947 */ /* 0x000fea0003800000 */
.L_x_14:
[----:B------:R-:W-:Y:S02]  /*1110*/  ULDC.64 UR4, c[0x0][0x590] ;  /* 0x0001640000047ab9 */ /* 0x000fe40000000a00 */
[----:B------:R-:W-:-:S04]  /*1120*/  ISETP.NE.U32.AND P0, PT, RZ, UR4, PT ;  /* 0x00000004ff007c0c */ /* 0x000fc8000bf05070 */
[----:B------:R-:W-:-:S13]  /*1130*/  ISETP.NE.AND.EX P0, PT, RZ, UR5, PT, P0 ;  /* 0x00000005ff007c0c */ /* 0x000fda000bf05300 */
[----:B------:R-:W-:Y:S05]  /*1140*/  @!P0 BRA `(.L_x_16) ;  /* 0x00000000000c8947 */ /* 0x000fea0003800000 */
[----:B0-----:R-:W1:Y:S02]  /*1150*/  LDC.64 R4, c[0x0][0x590] ;  /* 0x00016400ff047b82 */ /* 0x001e640000000a00 */
[----:B-1----:R1:W5:Y:S01]  /*1160*/  LDG.E R125, desc[UR36][R4.64] ;  /* 0x00000024047d7981 */ /* 0x002362000c1e1900 */
[----:B------:R-:W-:Y:S05]  /*1170*/  BRA `(.L_x_15) ;  /* 0x0000000000087947 */ /* 0x000fea0003800000 */
.L_x_16:
[----:B------:R-:W-:Y:S02]  /*1180*/  ULDC UR4, c[0x0][0x584] ;  /* 0x0001610000047ab9 */ /* 0x000fe40000000800 */
[----:B-1----:R-:W-:-:S07]  /*1190*/  IMAD.U32 R125, RZ, RZ, UR4 ;  /* 0x00000004ff7d7e24 */ /* 0x002fce000f8e00ff */
.L_x_15:
[----:B------:R-:W-:-:S13]  /*11a0*/  LOP3.LUT P0, RZ, R3, 0xff, RZ, 0xc0, !PT ;  /* 0x000000ff03ff7812 */ /* 0x000fda000780c0ff */
[----:B------:R-:W-:Y:S05]  /*11b0*/  @!P0 EXIT ;  /* 0x000000000000894d */ /* 0x000fea0003800000 */
[----:B------:R-:W2:Y:S01]  /*11c0*/  LDC R127, c[0x0][0x658] ;  /* 0x00019600ff7f7b82 */ /* 0x000ea20000000800 */
[----:B------:R-:W-:Y:S01]  /*11d0*/  LOP3.LUT R7, R7, 0x1, RZ, 0xc0, !PT ;  /* 0x0000000107077812 */ /* 0x000fe200078ec0ff */
[----:B------:R-:W-:Y:S01]  /*11e0*/  ULDC.64 UR6, c[0x0][0x288] ;  /* 0x0000a20000067ab9 */ /* 0x000fe20000000a00 */
[----:B------:R-:W-:Y:S01]  /*11f0*/  SHF.R.U32.HI R3, RZ, 0x2, R128 ;  /* 0x00000002ff037819 */ /* 0x000fe20000011680 */
[----:B------:R-:W-:Y:S01]  /*1200*/  UIADD3 UR4, UR7, 0xff, URZ ;  /* 0x000000ff07047890 */ /* 0x000fe2000fffe03f */
[----:B------:R-:W-:Y:S01]  /*1210*/  SHF.R.U32.HI R0, RZ, 0x1, R0 ;  /* 0x00000001ff007819 */ /* 0x000fe20000011600 */
[----:B------:R-:W-:Y:S01]  /*1220*/  IMAD.SHL.U32 R120, R7, 0x40, RZ ;  /* 0x0000004007787824 */ /* 0x000fe200078e00ff */
[----:B------:R-:W-:Y:S01]  /*1230*/  LOP3.LUT R3, R3, 0x7, RZ, 0xc0, !PT ;  /* 0x0000000703037812 */ /* 0x000fe200078ec0ff */
[----:B------:R-:W-:Y:S01]  /*1240*/  USHF.R.S32.HI UR5, URZ, 0x1f, UR4 ;  /* 0x0000001f3f057899 */ /* 0x000fe20008011404 */
[----:B------:R-:W-:Y:S01]  /*1250*/  LOP3.LUT R0, R0, 0x30, RZ, 0xc0, !PT ;  /* 0x0000003000007812 */ /* 0x000fe200078ec0ff */
[----:B------:R-:W-:Y:S01]  /*1260*/  IMAD.MOV.U32 R6, RZ, RZ, 0x1 ;  /* 0x00000001ff067424 */ /* 0x000fe200078e00ff */
[--C-:B------:R-:W-:Y:S01]  /*1270*/  LOP3.LUT R120, R120, 0x40, R3.reuse, 0xe2, !PT ;  /* 0x0000004078787812 */ /* 0x100fe200078ee203 */
[----:B------:R-:W-:Y:S01]  /*1280*/  ULEA.HI UR5, UR5, UR4, URZ, 0x8 ;  /* 0x0000000405057291 */ /* 0x000fe2000f8f403f */
[-C--:B01----:R-:W-:Y:S01]  /*1290*/  IADD3 R4, RZ, -R0.reuse, -R3 ;  /* 0x80000000ff047210 */ /* 0x083fe20007ffe803 */
[----:B------:R-:W-:Y:S01]  /*12a0*/  IMAD.U32 R5, RZ, RZ, UR6 ;  /* 0x00000006ff057e24 */ /* 0x000fe2000f8e00ff */
[----:B------:R-:W-:Y:S01]  /*12b0*/  LOP3.LUT R120, R120, R0, RZ, 0xfc, !PT ;  /* 0x0000000078787212 */ /* 0x000fe200078efcff */
[----:B------:R-:W-:Y:S01]  /*12c0*/  USHF.R.S32.HI UR43, URZ, 0x8, UR5 ;  /* 0x000000083f2b7899 */ /* 0x000fe20008011405 */
[----:B------:R-:W-:Y:S01]  /*12d0*/  IMAD.MOV.U32 R0, RZ, RZ, -0x1 ;  /* 0xffffffffff007424 */ /* 0x000fe200078e00ff */
[C---:B------:R-:W-:Y:S01]  /*12e0*/  LOP3.LUT R126, R128.reuse, 0x3, RZ, 0xc0, !PT ;  /* 0x00000003807e7812 */ /* 0x040fe200078ec0ff */
[----:B------:R-:W-:Y:S01]  /*12f0*/  IMAD R4, R7, -0x40, R4 ;  /* 0xffffffc007047824 */ /* 0x000fe200078e0204 */
[----:B------:R-:W-:Y:S01]  /*1300*/  UISETP.LT.AND UP0, UPT, UR43, 0x1, UPT ;  /* 0x000000012b00788c */ /* 0x000fe2000bf01270 */
[----:B------:R-:W-:Y:S01]  /*1310*/  LOP3.LUT R129, R128, 0x80, RZ, 0xc0, !PT ;  /* 0x0000008080817812 */ /* 0x000fe200078ec0ff */
[----:B------:R-:W-:Y:S01]  /*1320*/  ULDC UR4, c[0x0][0x284] ;  /* 0x0000a10000047ab9 */ /* 0x000fe20000000800 */
[----:B------:R-:W-:Y:S01]  /*1330*/  IMAD R126, R126, -0x2, R5 ;  /* 0xfffffffe7e7e7824 */ /* 0x000fe200078e0205 */
[-C--:B--2---:R-:W-:Y:S01]  /*1340*/  SHF.L.U32 R0, R0, R127.reuse, RZ ;  /* 0x0000007f00007219 */ /* 0x084fe200000006ff */
[----:B------:R-:W-:Y:S01]  /*1350*/  USEL UR44, UR43, 0x1, UP0 ;  /* 0x000000012b2c7887 */ /* 0x000fe20008000000 */
[----:B------:R-:W-:Y:S01]  /*1360*/  SHF.L.U32 R127, R6, R127, RZ ;  /* 0x0000007f067f7219 */ /* 0x000fe200000006ff */
[----:B------:R-:W-:Y:S01]  /*1370*/  IMAD.SHL.U32 R128, R128, 0x2, RZ ;  /* 0x0000000280807824 */ /* 0x000fe200078e00ff */
[----:B------:R-:W-:Y:S01]  /*1380*/  SHF.R.U32.HI R129, RZ, 0x7, R129 ;  /* 0x00000007ff817819 */ /* 0x000fe20000011681 */
[----:B------:R-:W-:Y:S01]  /*1390*/  VIADD R131, R4, UR4 ;  /* 0x0000000404837c36 */ /* 0x000fe20008000000 */
[----:B------:R-:W-:Y:S01]  /*13a0*/  LOP3.LUT R130, RZ, R0, RZ, 0x33, !PT ;  /* 0x00000000ff827212 */ /* 0x000fe200078e33ff */
[----:B------:R-:W-:Y:S01]  /*13b0*/  IMAD.MOV.U32 R121, RZ, RZ, RZ ;  /* 0x000000ffff797224 */ /* 0x000fe200078e00ff */
[----:B------:R-:W-:Y:S01]  /*13c0*/  UIADD3 UR44, UR43, -UR44, URZ ;  /* 0x8000002c2b2c7290 */ /* 0x000fe2000fffe03f */
[----:B------:R-:W-:Y:S01]  /*13d0*/  UMOV UR40, URZ ;  /* 0x0000003f00287c82 */ /* 0x000fe20008000000 */
[----:B------:R-:W-:-:S10]  /*13e0*/  UMOV UR42, URZ ;  /* 0x0000003f002a7c82 */ /* 0x000fd40008000000 */
.L_x_230:
[----:B0-----:R-:W0:Y:S01]  /*13f0*/  SHFL.IDX PT, R0, R129, RZ, 0x1f ;  /* 0x00001fff81007589 */ /* 0x001e2200000e0000 */
[----:B-1----:R-:W1:Y:S01]  /*1400*/  S2UR UR7, SR_CgaCtaId ;  /* 0x00000000000779c3 */ /* 0x002e620000008800 */
[----:B------:R-:W-:Y:S01]  /*1410*/  UMOV UR6, 0x400 ;  /* 0x0000040000067882 */ /* 0x000fe20000000000 */
[----:B0-----:R-:W-:Y:S01]  /*1420*/  R2UR UR4, R0 ;  /* 0x00000000000472ca */ /* 0x001fe200000e0000 */
[----:B-1----:R-:W-:-:S12]  /*1430*/  ULEA UR6, UR7, UR6, 0x18 ;  /* 0x0000000607067291 */ /* 0x002fd8000f8ec03f */
[----:B------:R-:W-:-:S04]  /*1440*/  ULEA.HI UR5, UR4, UR4, URZ, 0x1 ;  /* 0x0000000404057291 */ /* 0x000fc8000f8f083f */
[----:B------:R-:W-:-:S04]  /*1450*/  ULOP3.LUT UR5, UR5, 0x7fffe, URZ, 0xc0, !UPT ;  /* 0x0007fffe05057892 */ /* 0x000fc8000f8ec03f */
[----:B------:R-:W-:-:S03]  /*1460*/  UIADD3 UR5, UR4, -UR5, URZ ;  /* 0x8000000504057290 */ /* 0x000fc6000fffe03f */
[----:B------:R-:W-:Y:S01]  /*1470*/  ULDC UR4, c[0x0][0x28c] ;  /* 0x0000a30000047ab9 */ /* 0x000fe20000000800 */
[----:B------:R-:W-:Y:S01]  /*1480*/  ULEA UR5, UR5, UR6, 0xd ;  /* 0x0000000605057291 */ /* 0x000fe2000f8e683f */
[----:B------:R-:W-:-:S03]  /*1490*/  ISETP.LT.AND P0, PT, RZ, UR4, PT ;  /* 0x00000004ff007c0c */ /* 0x000fc6000bf01270 */
[----:B------:R-:W-:-:S04]  /*14a0*/  UIADD3 UR5, UR5, 0x100, URZ ;  /* 0x0000010005057890 */ /* 0x000fc8000fffe03f */
[----:B------:R-:W-:-:S04]  /*14b0*/  USHF.R.U32.HI UR5, URZ, 0x4, UR5 ;  /* 0x000000043f057899 */ /* 0x000fc80008011605 */
[----:B------:R-:W-:-:S04]  /*14c0*/  ULOP3.LUT UR5, UR5, 0x3fff, URZ, 0xc0, !UPT ;  /* 0x00003fff05057892 */ /* 0x000fc8000f8ec03f */
[----:B------:R-:W-:Y:S01]  /*14d0*/  ULOP3.LUT UR45, UR5, 0x10000, URZ, 0xfc, !UPT ;  /* 0x00010000052d7892 */ /* 0x000fe2000f8efc3f */
[----:B----4-:R-:W-:Y:S11]  /*14e0*/  @P0 BRA `(.L_x_17) ;  /* 0x0000000000400947 */ /* 0x010ff60003800000 */
[----:B------:R-:W-:Y:S01]  /*14f0*/  MOV R0, 0x0 ;  /* 0x0000000000007802 */ /* 0x000fe20000000f00 */
[----:B------:R-:W-:Y:S01]  /*1500*/  ULDC.64 UR4, c[0x4][0x68] ;  /* 0x01001a0000047ab9 */ /* 0x000fe20000000a00 */
[----:B------:R-:W-:Y:S01]  /*1510*/  ULDC.64 UR6, c[0x4][0x8] ;  /* 0x0100020000067ab9 */ /* 0x000fe20000000a00 */
[----:B------:R-:W-:Y:S01]  /*1520*/  IMAD.U32 R4, RZ, RZ, UR4 ;  /* 0x00000004ff047e24 */ /* 0x000fe2000f8e00ff */
[----:B------:R0:W1:Y:S01]  /*1530*/  LDC.64 R14, c[0x4][R0] ;  /* 0x01000000000e7b82 */ /* 0x0000620000000a00 */
[----:B------:R-:W-:Y:S01]  /*1540*/  IMAD.U32 R5, RZ, RZ, UR5 ;  /* 0x00000005ff057e24 */ /* 0x000fe2000f8e00ff */
[----:B------:R-:W-:Y:S01]  /*1550*/  ULDC.64 UR4, c[0x4][0x70] ;  /* 0x01001c0000047ab9 */ /* 0x000fe20000000a00 */
[----:B------:R-:W-:Y:S02]  /*1560*/  IMAD.U32 R10, RZ, RZ, UR6 ;  /* 0x00000006ff0a7e24 */ /* 0x000fe4000f8e00ff */
[----:B------:R-:W-:Y:S02]  /*1570*/  IMAD.U32 R6, RZ, RZ, UR4 ;  /* 0x00000004ff067e24 */ /* 0x000fe4000f8e00ff */
[----:B------:R-:W-:-:S02]  /*1580*/  IMAD.U32 R7, RZ, RZ, UR5 ;  /* 0x00000005ff077e24 */ /* 0x000fc4000f8e00ff */
[----:B------:R-:W-:Y:S02]  /*1590*/  IMAD.U32 R11, RZ, RZ, UR7 ;  /* 0x00000007ff0b7e24 */ /* 0x000fe4000f8e00ff */
[----:B------:R-:W-:Y:S02]  /*15a0*/  IMAD.MOV.U32 R8, RZ, RZ, 0x1e1 ;  /* 0x000001e1ff087424 */ /* 0x000fe400078e00ff */
[----:B------:R-:W-:Y:S02]  /*15b0*/  IMAD.MOV.U32 R12, RZ, RZ, 0x1 ;  /* 0x00000001ff0c7424 */ /* 0x000fe400078e00ff */
[----:B0-----:R-:W-:-:S07]  /*15c0*/  IMAD.MOV.U32 R13, RZ, RZ, RZ ;  /* 0x000000ffff0d7224 */ /* 0x001fce00078e00ff */
[----:B------:R-:W-:-:S07]  /*15d0*/  LEPC R20, `(.L_x_17) ;  /* 0x000000001014794e */ /* 0x000fce0000000000 */
[----:B-1---5:R-:W-:Y:S05]  /*15e0*/  CALL.ABS.NOINC R14 ;  /* 0x000000000e007343 */ /* 0x022fea0003c00000 */
.L_x_17:
[----:B------:R-:W-:-:S04]  /*15f0*/  LOP3.LUT R0, R18, 0x1, RZ, 0xfc, !PT ;  /* 0x0000000112007812 */ /* 0x000fc800078efcff */
[----:B------:R-:W-:-:S13]  /*1600*/  ISETP.NE.AND P0, PT, R0, 0x3, PT ;  /* 0x000000030000780c */ /* 0x000fda0003f05270 */
[----:B------:R-:W-:Y:S05]  /*1610*/  @!P0 BRA `(.L_x_18) ;  /* 0x0000000000048947 */ /* 0x000fea0003800000 */
[----:B------:R-:W-:Y:S01]  /*1620*/  BPT.TRAP 0x1 ;  /* 0x000000040000795c */ /* 0x000fe20000300000 */
.L_x_18:
[----:B------:R-:W0:Y:S01]  /*1630*/  S2UR UR5, SR_CgaCtaId ;  /* 0x00000000000579c3 */ /* 0x000e220000008800 */
[----:B------:R-:W-:Y:S01]  /*1640*/  UMOV UR4, 0x400 ;  /* 0x0000040000047882 */ /* 0x000fe20000000000 */
[----:B------:R-:W-:Y:S02]  /*1650*/  IMAD.U32 R0, RZ, RZ, UR40 ;  /* 0x00000028ff007e24 */ /* 0x000fe4000f8e00ff */
[----:B------:R-:W-:-:S03]  /*1660*/  IMAD.U32 R3, RZ, RZ, UR42 ;  /* 0x0000002aff037e24 */ /* 0x000fc6000f8e00ff */
[----:B------:R-:W-:Y:S01]  /*1670*/  SHF.L.U32 R0, R0, 0x1f, RZ ;  /* 0x0000001f00007819 */ /* 0x000fe200000006ff */
[----:B0-----:R-:W-:-:S06]  /*1680*/  ULEA UR4, UR5, UR4, 0x18 ;  /* 0x0000000405047291 */ /* 0x001fcc000f8ec03f */
[----:B------:R-:W-:-:S04]  /*1690*/  IMAD.U32 R6, RZ, RZ, UR4 ;  /* 0x00000004ff067e24 */ /* 0x000fc8000f8e00ff */
[----:B------:R-:W-:-:S04]  /*16a0*/  IMAD R3, R3, 0x8, R6 ;  /* 0x0000000803037824 */ /* 0x000fc800078e0206 */
[----:B------:R0:W1:Y:S01]  /*16b0*/  SYNCS.PHASECHK.TRANS64.TRYWAIT P1, [R3+URZ], R0 ;  /* 0x00000000030075a7 */ /* 0x000062000802017f */
[----:B------:R-:W-:Y:S05]  /*16c0*/  @!P0 BRA `(.L_x_19) ;  /* 0x0000000000048947 */ /* 0x000fea0003800000 */
[----:B------:R-:W-:Y:S01]  /*16d0*/  BPT.TRAP 0x1 ;  /* 0x000000040000795c */ /* 0x000fe20000300000 */
.L_x_19:
[----:B------:R-:W-:-:S05]  /*16e0*/  IMAD.U32 R4, RZ, RZ, UR44 ;  /* 0x0000002cff047e24 */ /* 0x000fca000f8e00ff */
[----:B------:R-:W-:Y:S01]  /*16f0*/  ISETP.GE.AND P2, PT, R4, 0x1, PT ;  /* 0x000000010400780c */ /* 0x000fe20003f46270 */
[----:B-1----:R-:W-:-:S12]  /*1700*/  @P1 BRA `(.L_x_20) ;  /* 0x0000000000081947 */ /* 0x002fd80003800000 */
[----:B------:R-:W1:Y:S02]  /*1710*/  SYNCS.PHASECHK.TRANS64.TRYWAIT P1, [R3+URZ], R0 ;  /* 0x00000000030075a7 */ /* 0x000e64000802017f */
[----:B-1----:R-:W-:Y:S05]  /*1720*/  @!P1 BRA `(.L_x_21) ;  /* 0x0000007000b89947 */ /* 0x002fea0003800000 */
.L_x_20:
[----:B------:R-:W-:Y:S05]  /*1730*/  WARPSYNC.ALL ;  /* 0x0000000000007948 */ /* 0x000fea0003800000 */
[----:B------:R-:W-:Y:S01]  /*1740*/  R2UR UR4, R6 ;  /* 0x00000000060472ca */ /* 0x000fe200000e0000 */
[----:B------:R-:W-:Y:S01]  /*1750*/  ULEA UR5, UR42, UR45, 0xb ;  /* 0x0000002d2a057291 */ /* 0x000fe2000f8e583f */
[----:B------:R-:W-:Y:S01]  /*1760*/  WARPGROUP.ARRIVE ;  /* 0x00000000000079c5 */ /* 0x000fe20000000000 */
[----:B------:R-:W-:Y:S01]  /*1770*/  UMOV UR9, 0x40000040 ;  /* 0x4000004000097882 */ /* 0x000fe20000000000 */
[----:B------:R-:W-:-:S04]  /*1780*/  UMOV UR11, 0x40000040 ;  /* 0x40000040000b7882 */ /* 0x000fc80000000000 */
[----:B------:R-:W-:-:S05]  /*1790*/  UMOV UR8, UR5 ;  /* 0x0000000500087c82 */ /* 0x000fca0008000000 */
[----:B------:R-:W-:-:S04]  /*17a0*/  UIADD3 UR4, UR4, 0x10100, URZ ;  /* 0x0001010004047890 */ /* 0x000fc8000fffe03f */
[----:B------:R-:W-:-:S04]  /*17b0*/  USHF.R.U32.HI UR4, URZ, 0x4, UR4 ;  /* 0x000000043f047899 */ /* 0x000fc80008011604 */
[----:B------:R-:W-:-:S04]  /*17c0*/  ULOP3.LUT UR4, UR4, 0x3fff, URZ, 0xc0, !UPT ;  /* 0x00003fff04047892 */ /* 0x000fc8000f8ec03f */
[----:B------:R-:W-:-:S04]  /*17d0*/  ULOP3.LUT UR4, UR4, 0x10000, URZ, 0xfc, !UPT ;  /* 0x0001000004047892 */ /* 0x000fc8000f8efc3f */
[----:B------:R-:W-:-:S07]  /*17e0*/  UIMAD UR6, UR42, 0xc00, UR4 ;  /* 0x00000c002a0678a4 */ /* 0x000fce000f8e0204 */
[----:B------:R-:W-:Y:S02]  /*17f0*/  UMOV UR10, UR6 ;  /* 0x00000006000a7c82 */ /* 0x000fe40008000000 */
[----:B------:R-:W-:Y:S01]  /*1800*/  IGMMA.64x192x32.S8.S8 R24, gdesc[UR8], RZ, !UPT, gsb0 ;  /* 0x04e00000081879f1 */ /* 0x000fe2000c0410ff */
[----:B------:R-:W-:Y:S02]  /*1810*/  UIADD3 UR8, UR5, 0x2, URZ ;  /* 0x0000000205087890 */ /* 0x000fe4000fffe03f */
[----:B------:R-:W-:Y:S01]  /*1820*/  UIADD3 UR10, UR6, 0x2, URZ ;  /* 0x00000002060a7890 */ /* 0x000fe2000fffe03f */
[----:B------:R-:W-:Y:S01]  /*1830*/  UMOV UR9, 0x40000040 ;  /* 0x4000004000097882 */ /* 0x000fe20000000000 */
[----:B------:R-:W-:Y:S01]  /*1840*/  UMOV UR11, 0x40000040 ;  /* 0x40000040000b7882 */ /* 0x000fe20000000000 */
[----:B------:R-:W-:Y:S02]  /*1850*/  WARPGROUP.DEPBAR.LE gsb0, 0x0 ;  /* 0x00008000000079c5 */ /* 0x000fe40000010000 */
[----:B------:R-:W-:-:S06]  /*1860*/  WARPGROUP.ARRIVE ;  /* 0x00000000000079c5 */ /* 0x000fcc0000000000 */
[----:B------:R-:W-:Y:S01]  /*1870*/  IGMMA.64x192x32.S8.S8 R24, gdesc[UR8], R24, gsb0 ;  /* 0x04e00000081879f1 */ /* 0x000fe20008041018 */
        /* <DEDUP_REMOVED lines=41> */
[----:B------:R-:W-:Y:S03]  /*1b10*/  IGMMA.64x192x32.S8.S8 R24, gdesc[UR8], R24, gsb0 ;  /* 0x04e00000081879f1 */ /* 0x000fe60008041018 */
[----:B------:R-:W-:Y:S02]  /*1b20*/  WARPGROUP.DEPBAR.LE gsb0, 0x0 ;  /* 0x00008000000079c5 */ /* 0x000fe40000010000 */
[----:B------:R-:W-:Y:S05]  /*1b30*/  @!P2 BRA `(.L_x_22) ;  /* 0x000000040098a947 */ /* 0x000fea0003800000 */
[----:B------:R-:W-:Y:S01]  /*1b40*/  UIADD3 UR5, UR42, 0x1, URZ ;  /* 0x000000012a057890 */ /* 0x000fe2000fffe03f */
[----:B01----:R-:W-:Y:S02]  /*1b50*/  IMAD.U32 R0, RZ, RZ, UR44 ;  /* 0x0000002cff007e24 */ /* 0x003fe4000f8e00ff */
[----:B------:R-:W-:Y:S01]  /*1b60*/  IMAD.U32 R3, RZ, RZ, UR42 ;  /* 0x0000002aff037e24 */ /* 0x000fe2000f8e00ff */
[----:B------:R-:W-:-:S04]  /*1b70*/  UISETP.NE.AND UP0, UPT, UR5, 0x2, UPT ;  /* 0x000000020500788c */ /* 0x000fc8000bf05270 */
[----:B------:R-:W-:Y:S02]  /*1b80*/  USEL UR6, URZ, 0x1, UP0 ;  /* 0x000000013f067887 */ /* 0x000fe40008000000 */
[----:B------:R-:W-:Y:S02]  /*1b90*/  USEL UR5, UR5, URZ, UP0 ;  /* 0x0000003f05057287 */ /* 0x000fe40008000000 */
[----:B------:R-:W-:-:S06]  /*1ba0*/  ULOP3.LUT UR6, UR40, UR6, URZ, 0x3c, !UPT ;  /* 0x0000000628067292 */ /* 0x000fcc000f8e3c3f */
[----:B------:R-:W-:-:S07]  /*1bb0*/  IMAD.U32 R7, RZ, RZ, UR6 ;  /* 0x00000006ff077e24 */ /* 0x000fce000f8e00ff */
.L_x_29:
[----:B------:R-:W-:Y:S05]  /*1bc0*/  @!P0 BRA `(.L_x_23) ;  /* 0x0000000000048947 */ /* 0x000fea0003800000 */
[----:B------:R-:W-:Y:S01]  /*1bd0*/  BPT.TRAP 0x1 ;  /* 0x000000040000795c */ /* 0x000fe20000300000 */
.L_x_23:
[----:B------:R-:W0:Y:S01]  /*1be0*/  S2UR UR7, SR_CgaCtaId ;  /* 0x00000000000779c3 */ /* 0x000e220000008800 */
[----:B------:R-:W-:Y:S01]  /*1bf0*/  UMOV UR6, 0x400 ;  /* 0x0000040000067882 */ /* 0x000fe20000000000 */
[----:B------:R-:W-:Y:S01]  /*1c00*/  IMAD.U32 R5, RZ, RZ, UR5 ;  /* 0x00000005ff057e24 */ /* 0x000fe2000f8e00ff */
[----:B------:R-:W-:Y:S01]  /*1c10*/  SHF.L.U32 R4, R7, 0x1f, RZ ;  /* 0x0000001f07047819 */ /* 0x000fe200000006ff */
[----:B0-----:R-:W-:-:S06]  /*1c20*/  ULEA UR6, UR7, UR6, 0x18 ;  /* 0x0000000607067291 */ /* 0x001fcc000f8ec03f */
[----:B------:R-:W-:-:S04]  /*1c30*/  IMAD.U32 R6, RZ, RZ, UR6 ;  /* 0x00000006ff067e24 */ /* 0x000fc8000f8e00ff */
[----:B------:R-:W-:-:S04]  /*1c40*/  IMAD R5, R5, 0x8, R6 ;  /* 0x0000000805057824 */ /* 0x000fc800078e0206 */
[----:B------:R0:W1:Y:S01]  /*1c50*/  SYNCS.PHASECHK.TRANS64.TRYWAIT P1, [R5+URZ], R4 ;  /* 0x00000004050075a7 */ /* 0x000062000802017f */
[----:B------:R-:W-:Y:S05]  /*1c60*/  @!P0 BRA `(.L_x_24) ;  /* 0x0000000000048947 */ /* 0x000fea0003800000 */
[----:B------:R-:W-:Y:S01]  /*1c70*/  BPT.TRAP 0x1 ;  /* 0x000000040000795c */ /* 0x000fe20000300000 */
.L_x_24:
[----:B-1----:R-:W-:Y:S05]  /*1c80*/  @P1 BRA `(.L_x_25) ;  /* 0x0000000000081947 */ /* 0x002fea0003800000 */
[----:B------:R-:W1:Y:S02]  /*1c90*/  SYNCS.PHASECHK.TRANS64.TRYWAIT P1, [R5+URZ], R4 ;  /* 0x00000004050075a7 */ /* 0x000e64000802017f */
[----:B-1----:R-:W-:Y:S05]  /*1ca0*/  @!P1 BRA `(.L_x_26) ;  /* 0x0000006c006c9947 */ /* 0x002fea0003800000 */
.L_x_25:
[----:B------:R-:W-:Y:S01]  /*1cb0*/  ULEA UR6, UR5, UR45, 0xb ;  /* 0x0000002d05067291 */ /* 0x000fe2000f8e583f */
[----:B------:R-:W-:Y:S01]  /*1cc0*/  WARPGROUP.ARRIVE ;  /* 0x00000000000079c5 */ /* 0x000fe20000000000 */
[----:B------:R-:W-:Y:S01]  /*1cd0*/  UIMAD UR7, UR5, 0xc00, UR4 ;  /* 0x00000c00050778a4 */ /* 0x000fe2000f8e0204 */
[----:B------:R-:W-:Y:S01]  /*1ce0*/  UMOV UR9, 0x40000040 ;  /* 0x4000004000097882 */ /* 0x000fe20000000000 */
[----:B------:R-:W-:-:S03]  /*1cf0*/  UMOV UR11, 0x40000040 ;  /* 0x40000040000b7882 */ /* 0x000fc60000000000 */
[----:B------:R-:W-:Y:S02]  /*1d00*/  UMOV UR8, UR6 ;  /* 0x0000000600087c82 */ /* 0x000fe40008000000 */
[----:B------:R-:W-:Y:S02]  /*1d10*/  UMOV UR10, UR7 ;  /* 0x00000007000a7c82 */ /* 0x000fe40008000000 */
[----:B------:R-:W-:Y:S01]  /*1d20*/  IGMMA.64x192x32.S8.S8 R24, gdesc[UR8], R24, gsb0 ;  /* 0x04e00000081879f1 */ /* 0x000fe20008041018 */
[----:B------:R-:W-:Y:S02]  /*1d30*/  UIADD3 UR8, UR6, 0x2, URZ ;  /* 0x0000000206087890 */ /* 0x000fe4000fffe03f */
[----:B------:R-:W-:Y:S01]  /*1d40*/  UIADD3 UR10, UR7, 0x2, URZ ;  /* 0x00000002070a7890 */ /* 0x000fe2000fffe03f */
[----:B------:R-:W-:Y:S01]  /*1d50*/  UMOV UR9, 0x40000040 ;  /* 0x4000004000097882 */ /* 0x000fe20000000000 */
[----:B------:R-:W-:Y:S01]  /*1d60*/  UMOV UR11, 0x40000040 ;  /* 0x40000040000b7882 */ /* 0x000fe20000000000 */
[----:B------:R-:W-:-:S02]  /*1d70*/  WARPGROUP.DEPBAR.LE gsb0, 0x0 ;  /* 0x00008000000079c5 */ /* 0x000fc40000010000 */
        /* <DEDUP_REMOVED lines=46> */
[----:B------:R-:W-:Y:S01]  /*2060*/  BPT.TRAP 0x1 ;  /* 0x000000040000795c */ /* 0x000fe20000300000 */
.L_x_27:
[----:B------:R-:W-:-:S13]  /*2070*/  ISETP.NE.AND P1, PT, R22, RZ, PT ;  /* 0x000000ff1600720c */ /* 0x000fda0003f25270 */
[----:B01----:R-:W-:-:S04]  /*2080*/  @P1 IMAD R4, R3, 0x8, R6 ;  /* 0x0000000803041824 */ /* 0x003fc800078e0206 */
[----:B------:R-:W-:-:S05]  /*2090*/  @P1 VIADD R4, R4, 0x10 ;  /* 0x0000001004041836 */ /* 0x000fca0000000000 */
[----:B------:R-:W-:-:S04]  /*20a0*/  @P1 PRMT R4, R19, 0x654, R4 ;  /* 0x0000065413041816 */ /* 0x000fc80000000004 */
[----:B------:R0:W-:Y:S01]  /*20b0*/  @P1 SYNCS.ARRIVE.TRANS64.RED.A1T0 RZ, [R4+URZ], RZ ;  /* 0x000000ff04ff19a7 */ /* 0x0001e2000810043f */
[----:B------:R-:W-:-:S13]  /*20c0*/  ISETP.GT.U32.AND P1, PT, R18, 0x1, PT ;  /* 0x000000011200780c */ /* 0x000fda0003f24070 */
[----:B0-----:R-:W-:Y:S05]  /*20d0*/  @P1 BRA `(.L_x_28) ;  /* 0x0000000000041947 */ /* 0x001fea0003800000 */
[----:B------:R-:W-:Y:S01]  /*20e0*/  BPT.TRAP 0x1 ;  /* 0x000000040000795c */ /* 0x000fe20000300000 */
.L_x_28:
[----:B------:R-:W-:Y:S01]  /*20f0*/  UIADD3 UR5, UR5, 0x1, URZ ;  /* 0x0000000105057890 */ /* 0x000fe2000fffe03f */
[C---:B------:R-:W-:Y:S01]  /*2100*/  ISETP.GT.AND P2, PT, R0.reuse, 0x1, PT ;  /* 0x000000010000780c */ /* 0x040fe20003f44270 */
[----:B------:R-:W-:Y:S02]  /*2110*/  VIADD R3, R3, 0x1 ;  /* 0x0000000103037836 */ /* 0x000fe40000000000 */
[----:B------:R-:W-:Y:S01]  /*2120*/  UISETP.NE.AND UP0, UPT, UR5, 0x2, UPT ;  /* 0x000000020500788c */ /* 0x000fe2000bf05270 */
[----:B------:R-:W-:Y:S02]  /*2130*/  VIADD R0, R0, 0xffffffff ;  /* 0xffffffff00007836 */ /* 0x000fe40000000000 */
[C---:B------:R-:W-:Y:S01]  /*2140*/  ISETP.NE.AND P1, PT, R3.reuse, 0x2, PT ;  /* 0x000000020300780c */ /* 0x040fe20003f25270 */
[----:B------:R-:W-:Y:S02]  /*2150*/  USEL UR6, URZ, 0x1, UP0 ;  /* 0x000000013f067887 */ /* 0x000fe40008000000 */
[----:B------:R-:W-:Y:S01]  /*2160*/  USEL UR5, UR5, URZ, UP0 ;  /* 0x0000003f05057287 */ /* 0x000fe20008000000 */
[----:B------:R-:W-:-:S03]  /*2170*/  SEL R3, R3, RZ, P1 ;  /* 0x000000ff03037207 */ /* 0x000fc60000800000 */
[----:B------:R-:W-:Y:S01]  /*2180*/  LOP3.LUT R7, R7, UR6, RZ, 0x3c, !PT ;  /* 0x0000000607077c12 */ /* 0x000fe2000f8e3cff */
[----:B------:R-:W-:Y:S07]  /*2190*/  @P2 BRA `(.L_x_29) ;  /* 0xfffffff800882947 */ /* 0x000fee000383ffff */
.L_x_22:
[----:B01----:R-:W0:Y:S02]  /*21a0*/  LDC R0, c[0x0][0x28c] ;  /* 0x0000a300ff007b82 */ /* 0x003e240000000800 */
[----:B0-----:R-:W-:-:S13]  /*21b0*/  ISETP.GE.AND P1, PT, R0, 0x1, PT ;  /* 0x000000010000780c */ /* 0x001fda0003f26270 */
[----:B------:R-:W-:Y:S05]  /*21c0*/  @!P1 BRA `(.L_x_30) ;  /* 0x0000000000389947 */ /* 0x000fea0003800000 */
[----:B------:R-:W-:Y:S05]  /*21d0*/  @!P0 BRA `(.L_x_31) ;  /* 0x0000000000048947 */ /* 0x000fea0003800000 */
[----:B------:R-:W-:Y:S01]  /*21e0*/  BPT.TRAP 0x1 ;  /* 0x000000040000795c */ /* 0x000fe20000300000 */
.L_x_31:
[----:B------:R-:W-:-:S13]  /*21f0*/  ISETP.NE.AND P0, PT, R22, RZ, PT ;  /* 0x000000ff1600720c */ /* 0x000fda0003f05270 */
[----:B------:R-:W-:-:S05]  /*2200*/  VOTEU.ANY UP0, P0 ;  /* 0x00000000003f7886 */ /* 0x000fca0000000100 */
[----:B------:R-:W-:-:S06]  /*2210*/  @UP0 UIADD3 UR4, UR44, UR42, URZ ;  /* 0x0000002a2c040290 */ /* 0x000fcc000fffe03f */
[----:B------:R-:W-:-:S04]  /*2220*/  IMAD.U32 R0, RZ, RZ, UR4 ;  /* 0x00000004ff007e24 */ /* 0x000fc8000f8e00ff */
[----:B------:R-:W-:-:S05]  /*2230*/  @P0 IMAD.SHL.U32 R0, R0, 0x8, RZ ;  /* 0x0000000800000824 */ /* 0x000fca00078e00ff */
[----:B------:R-:W-:-:S04]  /*2240*/  @P0 LOP3.LUT R0, R0, 0x8, RZ, 0xc0, !PT ;  /* 0x0000000800000812 */ /* 0x000fc800078ec0ff */
[----:B------:R-:W-:-:S04]  /*2250*/  @P0 IADD3 R0, R6, 0x10, R0 ;  /* 0x0000001006000810 */ /* 0x000fc80007ffe000 */
[----:B------:R-:W-:-:S04]  /*2260*/  @P0 PRMT R0, R19, 0x654, R0 ;  /* 0x0000065413000816 */ /* 0x000fc80000000000 */
[----:B------:R0:W-:Y:S01]  /*2270*/  @P0 SYNCS.ARRIVE.TRANS64.RED.A1T0 RZ, [R0+URZ], RZ ;  /* 0x000000ff00ff09a7 */ /* 0x0001e2000810043f */
[----:B------:R-:W-:-:S13]  /*2280*/  ISETP.GT.U32.AND P0, PT, R18, 0x1, PT ;  /* 0x000000011200780c */ /* 0x000fda0003f04070 */
[----:B0-----:R-:W-:Y:S05]  /*2290*/  @P0 BRA `(.L_x_30) ;  /* 0x0000000000040947 */ /* 0x001fea0003800000 */
[----:B------:R-:W-:Y:S01]  /*22a0*/  BPT.TRAP 0x1 ;  /* 0x000000040000795c */ /* 0x000fe20000300000 */
.L_x_30:
[----:B------:R-:W-:Y:S01]  /*22b0*/  UIADD3 UR42, UR43, UR42, URZ ;  /* 0x0000002a2b2a7290 */ /* 0x000fe2000fffe03f */
[----:B------:R-:W-:Y:S01]  /*22c0*/  IMAD R3, R122, 0xc0, RZ ;  /* 0x000000c07a037824 */ /* 0x000fe200078e02ff */
[----:B------:R-:W-:Y:S01]  /*22d0*/  ULDC UR5, c[0x0][0x288] ;  /* 0x0000a20000057ab9 */ /* 0x000fe20000000800 */
[----:B------:R-:W-:Y:S01]  /*22e0*/  IMAD.SHL.U32 R10, R123, 0x80, RZ ;  /* 0x000000807b0a7824 */ /* 0x000fe200078e00ff */
[----:B------:R-:W-:Y:S01]  /*22f0*/  USHF.R.U32.HI UR4, URZ, 0x1, UR42 ;  /* 0x000000013f047899 */ /* 0x000fe2000801162a */
[----:B------:R-:W-:Y:S01]  /*2300*/  SHF.R.S32.HI R11, RZ, 0x1f, R23 ;  /* 0x0000001fff0b7819 */ /* 0x000fe20000011417 */
[----:B------:R-:W-:Y:S01]  /*2310*/  ULDC UR8, c[0x0][0x284] ;  /* 0x0000a10000087ab9 */ /* 0x000fe20000000800 */
[C---:B------:R-:W-:Y:S01]  /*2320*/  ISETP.GE.AND P0, PT, R3.reuse, UR5, PT ;  /* 0x0000000503007c0c */ /* 0x040fe2000bf06270 */
[----:B------:R-:W-:Y:S01]  /*2330*/  ULOP3.LUT UR4, UR4, 0x1, URZ, 0xc0, !UPT ;  /* 0x0000000104047892 */ /* 0x000fe2000f8ec03f */
[----:B------:R-:W-:Y:S01]  /*2340*/  LOP3.LUT R8, R3, 0x6, R128, 0xf8, !PT ;  /* 0x0000000603087812 */ /* 0x000fe200078ef880 */
[----:B------:R-:W-:Y:S01]  /*2350*/  UISETP.GT.U32.AND UP1, UPT, UR42, 0x1, UPT ;  /* 0x000000012a00788c */ /* 0x000fe2000bf24070 */
[----:B------:R-:W-:Y:S01]  /*2360*/  ISETP.GE.OR P0, PT, R10, UR8, P0 ;  /* 0x000000080a007c0c */ /* 0x000fe20008706670 */
[----:B------:R-:W-:Y:S01]  /*2370*/  UISETP.NE.U32.AND UP0, UPT, UR4, 0x1, UPT ;  /* 0x000000010400788c */ /* 0x000fe2000bf05070 */
[----:B------:R-:W-:Y:S01]  /*2380*/  SHF.R.S32.HI R9, RZ, 0x1f, R8 ;  /* 0x0000001fff097819 */ /* 0x000fe20000011408 */
[----:B------:R-:W-:-:S02]  /*2390*/  UISETP.LT.U32.AND UP1, UPT, UR43, 0x2, UP1 ;  /* 0x000000022b00788c */ /* 0x000fc40008f21070 */
[----:B------:R-:W-:Y:S01]  /*23a0*/  UISETP.GT.U32.AND UP0, UPT, UR43, 0x1, !UP0 ;  /* 0x000000012b00788c */ /* 0x000fe2000c704070 */
[----:B------:R-:W-:Y:S01]  /*23b0*/  ULDC.64 UR6, c[0x0][0x5d0] ;  /* 0x0001740000067ab9 */ /* 0x000fe20000000a00 */
[----:B------:R-:W-:Y:S01]  /*23c0*/  USEL UR5, URZ, 0x1, !UP1 ;  /* 0x000000013f057887 */ /* 0x000fe2000c800000 */
[----:B------:R-:W-:Y:S01]  /*23d0*/  IMAD R0, R11, UR6, RZ ;  /* 0x000000060b007c24 */ /* 0x000fe2000f8e02ff */
[----:B------:R-:W-:Y:S01]  /*23e0*/  USEL UR4, URZ, 0x1, !UP0 ;  /* 0x000000013f047887 */ /* 0x000fe2000c000000 */
[C---:B------:R-:W-:Y:S01]  /*23f0*/  IMAD.WIDE.U32 R4, R23.reuse, UR6, R8 ;  /* 0x0000000617047c25 */ /* 0x040fe2000f8e0008 */
[----:B------:R-:W-:Y:S02]  /*2400*/  ULOP3.LUT UR42, UR42, 0x1, URZ, 0xc0, !UPT ;  /* 0x000000012a2a7892 */ /* 0x000fe4000f8ec03f */
[----:B------:R-:W-:Y:S01]  /*2410*/  ULOP3.LUT UR40, UR4, UR40, UR5, 0x96, !UPT ;  /* 0x0000002804287292 */ /* 0x000fe2000f8e9605 */
[----:B------:R-:W-:Y:S02]  /*2420*/  IMAD R7, R23, UR7, R0 ;  /* 0x0000000717077c24 */ /* 0x000fe4000f8e0200 */
[----:B------:R-:W-:-:S02]  /*2430*/  IMAD.MOV.U32 R0, RZ, RZ, -0x1 ;  /* 0xffffffffff007424 */ /* 0x000fc400078e00ff */
[----:B------:R-:W-:Y:S01]  /*2440*/  IMAD.IADD R5, R5, 0x1, R7 ;  /* 0x0000000105057824 */ /* 0x000fe200078e0207 */
[----:B------:R-:W-:Y:S06]  /*2450*/  @P0 BRA `(.L_x_32) ;  /* 0x0000004800ac0947 */ /* 0x000fec0003800000 */
[----:B------:R-:W0:Y:S01]  /*2460*/  LDC.64 R12, c[0x0][0x5c8] ;  /* 0x00017200ff0c7b82 */ /* 0x000e220000000a00 */
[----:B------:R-:W-:Y:S01]  /*2470*/  IMAD.WIDE R14, R123, 0x80, R120 ;  /* 0x000000807b0e7825 */ /* 0x000fe200078e0278 */
[----:B------:R-:W-:Y:S01]  /*2480*/  ULDC.64 UR4, c[0x0][0x5c0] ;  /* 0x0001700000047ab9 */ /* 0x000fe20000000a00 */
[----:B------:R-:W-:Y:S02]  /*2490*/  BSSY B0, `(.L_x_32) ;  /* 0x00004a7000007945 */ /* 0x000fe40003800000 */
[----:B------:R-:W-:Y:S02]  /*24a0*/  IMAD.IADD R123, R131, 0x1, -R10 ;  /* 0x00000001837b7824 */ /* 0x000fe400078e0a0a */
[----:B------:R-:W-:Y:S02]  /*24b0*/  IMAD.IADD R3, R126, 0x1, -R3 ;  /* 0x000000017e037824 */ /* 0x000fe400078e0a03 */
[-C--:B0-----:R-:W-:Y:S02]  /*24c0*/  IMAD R6, R15, R12.reuse, RZ ;  /* 0x0000000c0f067224 */ /* 0x081fe400078e02ff */
[----:B------:R-:W-:-:S04]  /*24d0*/  IMAD.WIDE.U32 R4, R14, R12, R4 ;  /* 0x0000000c0e047225 */ /* 0x000fc800078e0004 */
[----:B------:R-:W-:Y:S01]  /*24e0*/  IMAD R7, R14, R13, R6 ;  /* 0x0000000d0e077224 */ /* 0x000fe200078e0206 */
[----:B------:R-:W-:-:S03]  /*24f0*/  IADD3 R4, P0, R4, UR4, RZ ;  /* 0x0000000404047c10 */ /* 0x000fc6000ff1e0ff */
[----:B------:R-:W-:Y:S01]  /*2500*/  IMAD.IADD R7, R5, 0x1, R7 ;  /* 0x0000000105077824 */ /* 0x000fe200078e0207 */
[----:B------:R-:W-:-:S04]  /*2510*/  LEA R6, P1, R12, R4, 0x3 ;  /* 0x000000040c067211 */ /* 0x000fc800078218ff */
[----:B------:R-:W-:Y:S02]  /*2520*/  IADD3.X R5, R7, UR5, RZ, P0, !PT ;  /* 0x0000000507057c10 */ /* 0x000fe400087fe4ff */
[----:B-----5:R-:W-:Y:S02]  /*2530*/  ISETP.NE.AND P0, PT, R125, RZ, PT ;  /* 0x000000ff7d00720c */ /* 0x020fe40003f05270 */
[----:B------:R-:W-:-:S11]  /*2540*/  LEA.HI.X R7, R12, R5, R13, 0x3, P1 ;  /* 0x000000050c077211 */ /* 0x000fd600008f1c0d */
[----:B------:R-:W-:Y:S05]  /*2550*/  @!P0 BRA `(.L_x_33) ;  /* 0x0000003400e08947 */ /* 0x000fea0003800000 */
[----:B------:R-:W0:Y:S01]  /*2560*/  LDC.64 R134, c[0x0][0x5b0] ;  /* 0x00016c00ff867b82 */ /* 0x000e220000000a00 */
[----:B------:R-:W-:Y:S01]  /*2570*/  ULDC.64 UR4, c[0x0][0x5b8] ;  /* 0x00016e0000047ab9 */ /* 0x000fe20000000a00 */
[----:B------:R-:W-:Y:S01]  /*2580*/  ISETP.GE.AND P1, PT, R123, 0x1, PT ;  /* 0x000000017b00780c */ /* 0x000fe20003f26270 */
[----:B------:R-:W-:Y:S01]  /*2590*/  IMAD R10, R11, UR4, RZ ;  /* 0x000000040b0a7c24 */ /* 0x000fe2000f8e02ff */
[----:B------:R-:W-:Y:S01]  /*25a0*/  BSSY B1, `(.L_x_34) ;  /* 0x000000e000017945 */ /* 0x000fe20003800000 */
[----:B------:R-:W-:Y:S01]  /*25b0*/  IMAD.WIDE.U32 R20, R23, UR4, R8 ;  /* 0x0000000417147c25 */ /* 0x000fe2000f8e0008 */
[----:B------:R-:W-:Y:S02]  /*25c0*/  ISETP.LT.OR P5, PT, R3, 0x1, !P1 ;  /* 0x000000010300780c */ /* 0x000fe40004fa1670 */
[----:B------:R-:W1:Y:S01]  /*25d0*/  LDC.64 R136, c[0x0][0x5a8] ;  /* 0x00016a00ff887b82 */ /* 0x000e620000000a00 */
[----:B------:R-:W-:Y:S02]  /*25e0*/  IMAD R13, R23, UR5, R10 ;  /* 0x00000005170d7c24 */ /* 0x000fe4000f8e020a */
[----:B------:R-:W-:-:S02]  /*25f0*/  IMAD.MOV.U32 R12, RZ, RZ, R20 ;  /* 0x000000ffff0c7224 */ /* 0x000fc400078e0014 */
[----:B------:R-:W-:Y:S02]  /*2600*/  IMAD.IADD R13, R21, 0x1, R13 ;  /* 0x00000001150d7824 */ /* 0x000fe400078e020d */
[-C--:B0-----:R-:W-:Y:S02]  /*2610*/  IMAD R10, R15, R134.reuse, RZ ;  /* 0x000000860f0a7224 */ /* 0x081fe400078e02ff */
[----:B------:R-:W-:-:S04]  /*2620*/  IMAD.WIDE.U32 R8, R14, R134, R12 ;  /* 0x000000860e087225 */ /* 0x000fc800078e000c */
[----:B------:R-:W-:Y:S01]  /*2630*/  IMAD R23, R14, R135, R10 ;  /* 0x000000870e177224 */ /* 0x000fe200078e020a */
[----:B-1----:R-:W-:-:S04]  /*2640*/  IADD3 R8, P0, R8, R136, RZ ;  /* 0x0000008808087210 */ /* 0x002fc80007f1e0ff */
[----:B------:R-:W-:Y:S01]  /*2650*/  IADD3.X R9, R137, R9, R23, P0, !PT ;  /* 0x0000000989097210 */ /* 0x000fe200007fe417 */
[----:B------:R-:W-:Y:S08]  /*2660*/  @P5 BRA `(.L_x_35) ;  /* 0x0000000000045947 */ /* 0x000ff00003800000 */
[----:B------:R0:W5:Y:S02]  /*2670*/  LDG.E.U8 R132, desc[UR36][R8.64] ;  /* 0x0000002408847981 */ /* 0x000164000c1e1100 */
.L_x_35:
[----:B------:R-:W-:Y:S05]  /*2680*/  BSYNC B1 ;  /* 0x0000000000017941 */ /* 0x000fea0003800000 */
.L_x_34:
[----:B-----5:R-:W-:Y:S01]  /*2690*/  LOP3.LUT R15, R132, 0xffff, RZ, 0xc0, !PT ;  /* 0x0000ffff840f7812 */ /* 0x020fe200078ec0ff */
[C---:B------:R-:W-:Y:S01]  /*26a0*/  IMAD.SHL.U32 R10, R134.reuse, 0x8, RZ ;  /* 0x00000008860a7824 */ /* 0x040fe200078e00ff */
[----:B------:R-:W-:Y:S01]  /*26b0*/  ISETP.LT.OR P2, PT, R3, 0x2, !P1 ;  /* 0x000000020300780c */ /* 0x000fe20004f41670 */
[----:B------:R-:W-:Y:S01]  /*26c0*/  BSSY B1, `(.L_x_36) ;  /* 0x000000e000017945 */ /* 0x000fe20003800000 */
[----:B------:R-:W-:Y:S02]  /*26d0*/  PRMT R122, R15, 0x8880, RZ ;  /* 0x000088800f7a7816 */ /* 0x000fe400000000ff */
[----:B------:R-:W-:Y:S02]  /*26e0*/  SHF.L.U64.HI R11, R134, 0x3, R135 ;  /* 0x00000003860b7819 */ /* 0x000fe40000010287 */
[----:B------:R-:W-:Y:S01]  /*26f0*/  ISETP.GE.AND P0, PT, R123, 0x9, PT ;  /* 0x000000097b00780c */ /* 0x000fe20003f06270 */
[----:B------:R-:W-:Y:S02]  /*2700*/  IMAD R15, R122, R125, RZ ;  /* 0x0000007d7a0f7224 */ /* 0x000fe400078e02ff */
[----:B------:R-:W-:-:S04]  /*2710*/  IMAD.WIDE.U32 R10, R14, R134, R10 ;  /* 0x000000860e0a7225 */ /* 0x000fc800078e000a */
[----:B------:R-:W-:Y:S01]  /*2720*/  @!P5 IMAD R21, R24, R124, R15 ;  /* 0x0000007c1815d224 */ /* 0x000fe200078e020f */
[----:B------:R-:W-:Y:S01]  /*2730*/  IADD3 R10, P3, P4, R20, R136, R10 ;  /* 0x00000088140a7210 */ /* 0x000fe20007c7e00a */
[----:B------:R-:W-:-:S03]  /*2740*/  IMAD.IADD R20, R23, 0x1, R11 ;  /* 0x0000000117147824 */ /* 0x000fc600078e020b */
[----:B------:R1:W-:Y:S01]  /*2750*/  @!P5 STG.E.U8 desc[UR36][R4.64], R21 ;  /* 0x000000150400d986 */ /* 0x0003e2000c101124 */
[----:B------:R-:W-:Y:S08]  /*2760*/  @P2 BRA `(.L_x_37) ;  /* 0x00000000000c2947 */ /* 0x000ff00003800000 */
[----:B------:R-:W2:Y:S02]  /*2770*/  LDG.E.U8 R132, desc[UR36][R8.64+0x1] ;  /* 0x0000012408847981 */ /* 0x000ea4000c1e1100 */
[----:B--2---:R-:W-:-:S05]  /*2780*/  PRMT R14, R132, 0x8880, RZ ;  /* 0x00008880840e7816 */ /* 0x004fca00000000ff */
[----:B------:R-:W-:-:S07]  /*2790*/  IMAD R15, R14, R125, RZ ;  /* 0x0000007d0e0f7224 */ /* 0x000fce00078e02ff */
.L_x_37:
[----:B------:R-:W-:Y:S05]  /*27a0*/  BSYNC B1 ;  /* 0x0000000000017941 */ /* 0x000fea0003800000 */
.L_x_36:
[----:B------:R-:W-:Y:S01]  /*27b0*/  ISETP.LT.OR P5, PT, R3, 0x1, !P0 ;  /* 0x000000010300780c */ /* 0x000fe200047a1670 */
[----:B------:R-:W-:Y:S01]  /*27c0*/  @!P2 IMAD R25, R25, R124, R15 ;  /* 0x0000007c1919a224 */ /* 0x000fe200078e020f */
[----:B------:R-:W-:Y:S01]  /*27d0*/  BSSY B1, `(.L_x_38) ;  /* 0x000000a000017945 */ /* 0x000fe20003800000 */
[----:B------:R-:W-:Y:S02]  /*27e0*/  IADD3.X R11, R13, R137, R20, P3, P4 ;  /* 0x000000890d0b7210 */ /* 0x000fe40001fe8414 */
[C---:B------:R-:W-:Y:S01]  /*27f0*/  ISETP.LT.OR P3, PT, R3.reuse, 0x2, !P0 ;  /* 0x000000020300780c */ /* 0x040fe20004761670 */
[----:B------:R2:W-:Y:S01]  /*2800*/  @!P2 STG.E.U8 desc[UR36][R4.64+0x1], R25 ;  /* 0x000001190400a986 */ /* 0x0005e2000c101124 */
[C---:B------:R-:W-:Y:S02]  /*2810*/  ISETP.LT.OR P4, PT, R3.reuse, 0x9, !P1 ;  /* 0x000000090300780c */ /* 0x040fe40004f81670 */
[----:B------:R-:W-:-:S04]  /*2820*/  ISETP.LT.OR P2, PT, R3, 0xa, !P1 ;  /* 0x0000000a0300780c */ /* 0x000fc80004f41670 */
[----:B------:R-:W-:Y:S09]  /*2830*/  @P5 BRA `(.L_x_39) ;  /* 0x00000000000c5947 */ /* 0x000ff20003800000 */
[----:B------:R-:W3:Y:S02]  /*2840*/  LDG.E.U8 R132, desc[UR36][R10.64] ;  /* 0x000000240a847981 */ /* 0x000ee4000c1e1100 */
[----:B---3--:R-:W-:-:S05]  /*2850*/  PRMT R12, R132, 0x8880, RZ ;  /* 0x00008880840c7816 */ /* 0x008fca00000000ff */
[----:B------:R-:W-:-:S07]  /*2860*/  IMAD R15, R12, R125, RZ ;  /* 0x0000007d0c0f7224 */ /* 0x000fce00078e02ff */
.L_x_39:
[----:B------:R-:W-:Y:S05]  /*2870*/  BSYNC B1 ;  /* 0x0000000000017941 */ /* 0x000fea0003800000 */
.L_x_38:
[----:B------:R-:W-:Y:S01]  /*2880*/  @!P5 IMAD R13, R26, R124, R15 ;  /* 0x0000007c1a0dd224 */ /* 0x000fe200078e020f */
[----:B------:R-:W-:Y:S04]  /*2890*/  BSSY B1, `(.L_x_40) ;  /* 0x0000006000017945 */ /* 0x000fe80003800000 */
[----:B------:R3:W-:Y:S01]  /*28a0*/  @!P5 STG.E.U8 desc[UR36][R6.64], R13 ;  /* 0x0000000d0600d986 */ /* 0x0007e2000c101124 */
[----:B------:R-:W-:Y:S05]  /*28b0*/  @P3 BRA `(.L_x_41) ;  /* 0x00000000000c3947 */ /* 0x000fea0003800000 */
[----:B------:R-:W4:Y:S02]  /*28c0*/  LDG.E.U8 R132, desc[UR36][R10.64+0x1] ;  /* 0x000001240a847981 */ /* 0x000f24000c1e1100 */
[----:B----4-:R-:W-:-:S05]  /*28d0*/  PRMT R12, R132, 0x8880, RZ ;  /* 0x00008880840c7816 */ /* 0x010fca00000000ff */
[----:B------:R-:W-:-:S07]  /*28e0*/  IMAD R15, R12, R125, RZ ;  /* 0x0000007d0c0f7224 */ /* 0x000fce00078e02ff */
.L_x_41:
[----:B------:R-:W-:Y:S05]  /*28f0*/  BSYNC B1 ;  /* 0x0000000000017941 */ /* 0x000fea0003800000 */
.L_x_40:
[----:B------:R-:W-:Y:S01]  /*2900*/  @!P3 IMAD R27, R27, R124, R15 ;  /* 0x0000007c1b1bb224 */ /* 0x000fe200078e020f */
[----:B------:R-:W-:Y:S04]  /*2910*/  BSSY B1, `(.L_x_42) ;  /* 0x0000006000017945 */ /* 0x000fe80003800000 */
[----:B------:R4:W-:Y:S01]  /*2920*/  @!P3 STG.E.U8 desc[UR36][R6.64+0x1], R27 ;  /* 0x0000011b0600b986 */ /* 0x0009e2000c101124 */
[----:B------:R-:W-:Y:S05]  /*2930*/  @P4 BRA `(.L_x_43) ;  /* 0x00000000000c4947 */ /* 0x000fea0003800000 */
[----:B------:R-:W5:Y:S02]  /*2940*/  LDG.E.U8 R132, desc[UR36][R8.64+0x8] ;  /* 0x0000082408847981 */ /* 0x000f64000c1e1100 */
[----:B-----5:R-:W-:-:S05]  /*2950*/  PRMT R12, R132, 0x8880, RZ ;  /* 0x00008880840c7816 */ /* 0x020fca00000000ff */
[----:B------:R-:W-:-:S07]  /*2960*/  IMAD R15, R12, R125, RZ ;  /* 0x0000007d0c0f7224 */ /* 0x000fce00078e02ff */
.L_x_43:
[----:B------:R-:W-:Y:S05]  /*2970*/  BSYNC B1 ;  /* 0x0000000000017941 */ /* 0x000fea0003800000 */
.L_x_42:
[----:B---3--:R-:W-:Y:S01]  /*2980*/  @!P4 IMAD R13, R28, R124, R15 ;  /* 0x0000007c1c0dc224 */ /* 0x008fe200078e020f */
[----:B------:R-:W-:Y:S04]  /*2990*/  BSSY B1, `(.L_x_44) ;  /* 0x0000006000017945 */ /* 0x000fe80003800000 */
[----:B------:R3:W-:Y:S01]  /*29a0*/  @!P4 STG.E.U8 desc[UR36][R4.64+0x8], R13 ;  /* 0x0000080d0400c986 */ /* 0x0007e2000c101124 */
[----:B------:R-:W-:Y:S05]  /*29b0*/  @P2 BRA `(.L_x_45) ;  /* 0x00000000000c2947 */ /* 0x000fea0003800000 */
[----:B------:R-:W5:Y:S02]  /*29c0*/  LDG.E.U8 R132, desc[UR36][R8.64+0x9] ;  /* 0x0000092408847981 */ /* 0x000f64000c1e1100 */
[----:B-----5:R-:W-:-:S05]  /*29d0*/  PRMT R12, R132, 0x8880, RZ ;  /* 0x00008880840c7816 */ /* 0x020fca00000000ff */
[----:B------:R-:W-:-:S07]  /*29e0*/  IMAD R15, R12, R125, RZ ;  /* 0x0000007d0c0f7224 */ /* 0x000fce00078e02ff */
.L_x_45:
[----:B------:R-:W-:Y:S05]  /*29f0*/  BSYNC B1 ;  /* 0x0000000000017941 */ /* 0x000fea0003800000 */
.L_x_44:
[----:B------:R-:W-:Y:S01]  /*2a00*/  ISETP.LT.OR P4, PT, R3, 0x9, !P0 ;  /* 0x000000090300780c */ /* 0x000fe20004781670 */
[----:B------:R-:W-:Y:S01]  /*2a10*/  @!P2 IMAD R29, R29, R124, R15 ;  /* 0x0000007c1d1da224 */ /* 0x000fe200078e020f */
[----:B------:R-:W-:Y:S01]  /*2a20*/  BSSY B1, `(.L_x_46) ;  /* 0x0000009000017945 */ /* 0x000fe20003800000 */
[C---:B------:R-:W-:Y:S02]  /*2a30*/  ISETP.LT.OR P3, PT, R3.reuse, 0xa, !P0 ;  /* 0x0000000a0300780c */ /* 0x040fe40004761670 */
[C---:B------:R-:W-:Y:S01]  /*2a40*/  ISETP.LT.OR P5, PT, R3.reuse, 0x11, !P1 ;  /* 0x000000110300780c */ /* 0x040fe20004fa1670 */
[----:B------:R0:W-:Y:S01]  /*2a50*/  @!P2 STG.E.U8 desc[UR36][R4.64+0x9], R29 ;  /* 0x0000091d0400a986 */ /* 0x0001e2000c101124 */
[----:B------:R-:W-:-:S06]  /*2a60*/  ISETP.LT.OR P2, PT, R3, 0x12, !P1 ;  /* 0x000000120300780c */ /* 0x000fcc0004f41670 */
[----:B------:R-:W-:Y:S07]  /*2a70*/  @P4 BRA `(.L_x_47) ;  /* 0x00000000000c4947 */ /* 0x000fee0003800000 */
[----:B------:R-:W5:Y:S02]  /*2a80*/  LDG.E.U8 R132, desc[UR36][R10.64+0x8] ;  /* 0x000008240a847981 */ /* 0x000f64000c1e1100 */
[----:B-----5:R-:W-:-:S05]  /*2a90*/  PRMT R12, R132, 0x8880, RZ ;  /* 0x00008880840c7816 */ /* 0x020fca00000000ff */
[----:B------:R-:W-:-:S07]  /*2aa0*/  IMAD R15, R12, R125, RZ ;  /* 0x0000007d0c0f7224 */ /* 0x000fce00078e02ff */
.L_x_47:
[----:B------:R-:W-:Y:S05]  /*2ab0*/  BSYNC B1 ;  /* 0x0000000000017941 */ /* 0x000fea0003800000 */
.L_x_46:
[----:B---3--:R-:W-:Y:S01]  /*2ac0*/  @!P4 IMAD R13, R30, R124, R15 ;  /* 0x0000007c1e0dc224 */ /* 0x008fe200078e020f */
[----:B------:R-:W-:Y:S04]  /*2ad0*/  BSSY B1, `(.L_x_48) ;  /* 0x0000006000017945 */ /* 0x000fe80003800000 */
[----:B------:R3:W-:Y:S01]  /*2ae0*/  @!P4 STG.E.U8 desc[UR36][R6.64+0x8], R13 ;  /* 0x0000080d0600c986 */ /* 0x0007e2000c101124 */
[----:B------:R-:W-:Y:S05]  /*2af0*/  @P3 BRA `(.L_x_49) ;  /* 0x00000000000c3947 */ /* 0x000fea0003800000 */
[----:B------:R-:W5:Y:S02]  /*2b00*/  LDG.E.U8 R132, desc[UR36][R10.64+0x9] ;  /* 0x000009240a847981 */ /* 0x000f64000c1e1100 */
[----:B-----5:R-:W-:-:S05]  /*2b10*/  PRMT R12, R132, 0x8880, RZ ;  /* 0x00008880840c7816 */ /* 0x020fca00000000ff */
[----:B------:R-:W-:-:S07]  /*2b20*/  IMAD R15, R12, R125, RZ ;  /* 0x0000007d0c0f7224 */ /* 0x000fce00078e02ff */
.L_x_49:
[----:B------:R-:W-:Y:S05]  /*2b30*/  BSYNC B1 ;  /* 0x0000000000017941 */ /* 0x000fea0003800000 */
.L_x_48:
[----:B------:R-:W-:Y:S01]  /*2b40*/  @!P3 IMAD R31, R31, R124, R15 ;  /* 0x0000007c1f1fb224 */ /* 0x000fe200078e020f */
[----:B------:R-:W-:Y:S04]  /*2b50*/  BSSY B1, `(.L_x_50) ;  /* 0x0000006000017945 */ /* 0x000fe80003800000 */
[----:B------:R0:W-:Y:S01]  /*2b60*/  @!P3 STG.E.U8 desc[UR36][R6.64+0x9], R31 ;  /* 0x0000091f0600b986 */ /* 0x0001e2000c101124 */
[----:B------:R-:W-:Y:S05]  /*2b70*/  @P5 BRA `(.L_x_51) ;  /* 0x00000000000c5947 */ /* 0x000fea0003800000 */
[----:B------:R-:W5:Y:S02]  /*2b80*/  LDG.E.U8 R132, desc[UR36][R8.64+0x10] ;  /* 0x0000102408847981 */ /* 0x000f64000c1e1100 */
[----:B-----5:R-:W-:-:S05]  /*2b90*/  PRMT R12, R132, 0x8880, RZ ;  /* 0x00008880840c7816 */ /* 0x020fca00000000ff */
[----:B------:R-:W-:-:S07]  /*2ba0*/  IMAD R15, R12, R125, RZ ;  /* 0x0000007d0c0f7224 */ /* 0x000fce00078e02ff */
.L_x_51:
[----:B------:R-:W-:Y:S05]  /*2bb0*/  BSYNC B1 ;  /* 0x0000000000017941 */ /* 0x000fea0003800000 */
.L_x_50:
[----:B---3--:R-:W-:Y:S01]  /*2bc0*/  @!P5 IMAD R13, R32, R124, R15 ;  /* 0x0000007c200dd224 */ /* 0x008fe200078e020f */
[----:B------:R-:W-:Y:S04]  /*2bd0*/  BSSY B1, `(.L_x_52) ;  /* 0x0000006000017945 */ /* 0x000fe80003800000 */
[----:B------:R3:W-:Y:S01]  /*2be0*/  @!P5 STG.E.U8 desc[UR36][R4.64+0x10], R13 ;  /* 0x0000100d0400d986 */ /* 0x0007e2000c101124 */
[----:B------:R-:W-:Y:S05]  /*2bf0*/  @P2 BRA `(.L_x_53) ;  /* 0x00000000000c2947 */ /* 0x000fea0003800000 */
[----:B------:R-:W5:Y:S02]  /*2c00*/  LDG.E.U8 R132, desc[UR36][R8.64+0x11] ;  /* 0x0000112408847981 */ /* 0x000f64000c1e1100 */
[----:B-----5:R-:W-:-:S05]  /*2c10*/  PRMT R12, R132, 0x8880, RZ ;  /* 0x00008880840c7816 */ /* 0x020fca00000000ff */
[----:B------:R-:W-:-:S07]  /*2c20*/  IMAD R15, R12, R125, RZ ;  /* 0x0000007d0c0f7224 */ /* 0x000fce00078e02ff */
.L_x_53:
[----:B------:R-:W-:Y:S05]  /*2c30*/  BSYNC B1 ;  /* 0x0000000000017941 */ /* 0x000fea0003800000 */
.L_x_52:
        /* <DEDUP_REMOVED lines=11> */
.L_x_55:
[----:B------:R-:W-:Y:S05]  /*2cf0*/  BSYNC B1 ;  /* 0x0000000000017941 */ /* 0x000fea0003800000 */
.L_x_54:
[----:B---3--:R-:W-:Y:S01]  /*2d00*/  @!P4 IMAD R13, R34, R124, R15 ;  /* 0x0000007c220dc224 */ /* 0x008fe200078e020f */
[----:B------:R-:W-:Y:S04]  /*2d10*/  BSSY B1, `(.L_x_56) ;  /* 0x0000006000017945 */ /* 0x000fe80003800000 */
[----:B------:R3:W-:Y:S01]  /*2d20*/  @!P4 STG.E.U8 desc[UR36][R6.64+0x10], R13 ;  /* 0x0000100d0600c986 */ /* 0x0007e2000c101124 */
[----:B------:R-:W-:Y:S05]  /*2d30*/  @P3 BRA `(.L_x_57) ;  /* 0x00000000000c3947 */ /* 0x000fea0003800000 */
[----:B------:R-:W5:Y:S02]  /*2d40*/  LDG.E.U8 R132, desc[UR36][R10.64+0x11] ;  /* 0x000011240a847981 */ /* 0x000f64000c1e1100 */
[----:B-----5:R-:W-:-:S05]  /*2d50*/  PRMT R12, R132, 0x8880, RZ ;  /* 0x00008880840c7816 */ /* 0x020fca00000000ff */
[----:B------:R-:W-:-:S07]  /*2d60*/  IMAD R15, R12, R125, RZ ;  /* 0x0000007d0c0f7224 */ /* 0x000fce00078e02ff */
.L_x_57:
[----:B------:R-:W-:Y:S05]  /*2d70*/  BSYNC B1 ;  /* 0x0000000000017941 */ /* 0x000fea0003800000 */
.L_x_56:
[----:B------:R-:W-:Y:S01]  /*2d80*/  @!P3 IMAD R35, R35, R124, R15 ;  /* 0x0000007c2323b224 */ /* 0x000fe200078e020f */
[----:B------:R-:W-:Y:S04]  /*2d90*/  BSSY B1, `(.L_x_58) ;  /* 0x0000006000017945 */ /* 0x000fe80003800000 */
[----:B------:R0:W-:Y:S01]  /*2da0*/  @!P3 STG.E.U8 desc[UR36][R6.64+0x11], R35 ;  /* 0x000011230600b986 */ /* 0x0001e2000c101124 */
[----:B------:R-:W-:Y:S05]  /*2db0*/  @P5 BRA `(.L_x_59) ;  /* 0x00000000000c5947 */ /* 0x000fea0003800000 */
[----:B------:R-:W5:Y:S02]  /*2dc0*/  LDG.E.U8 R132, desc[UR36][R8.64+0x18] ;  /* 0x0000182408847981 */ /* 0x000f64000c1e1100 */
[----:B-----5:R-:W-:-:S05]  /*2dd0*/  PRMT R12, R132, 0x8880, RZ ;  /* 0x00008880840c7816 */ /* 0x020fca00000000ff */
[----:B------:R-:W-:-:S07]  /*2de0*/  IMAD R15, R12, R125, RZ ;  /* 0x0000007d0c0f7224 */ /* 0x000fce00078e02ff */
.L_x_59:
[----:B------:R-:W-:Y:S05]  /*2df0*/  BSYNC B1 ;  /* 0x0000000000017941 */ /* 0x000fea0003800000 */
.L_x_58:
[----:B---3--:R-:W-:Y:S01]  /*2e00*/  @!P5 IMAD R13, R36, R124, R15 ;  /* 0x0000007c240dd224 */ /* 0x008fe200078e020f */
[----:B------:R-:W-:Y:S04]  /*2e10*/  BSSY B1, `(.L_x_60) ;  /* 0x0000006000017945 */ /* 0x000fe80003800000 */
[----:B------:R3:W-:Y:S01]  /*2e20*/  @!P5 STG.E.U8 desc[UR36][R4.64+0x18], R13 ;  /* 0x0000180d0400d986 */ /* 0x0007e2000c101124 */
[----:B------:R-:W-:Y:S05]  /*2e30*/  @P2 BRA `(.L_x_61) ;  /* 0x00000000000c2947 */ /* 0x000fea0003800000 */
[----:B------:R-:W5:Y:S02]  /*2e40*/  LDG.E.U8 R132, desc[UR36][R8.64+0x19] ;  /* 0x0000192408847981 */ /* 0x000f64000c1e1100 */
[----:B-----5:R-:W-:-:S05]  /*2e50*/  PRMT R12, R132, 0x8880, RZ ;  /* 0x00008880840c7816 */ /* 0x020fca00000000ff */
[----:B------:R-:W-:-:S07]  /*2e60*/  IMAD R15, R12, R125, RZ ;  /* 0x0000007d0c0f7224 */ /* 0x000fce00078e02ff */
.L_x_61:
[----:B------:R-:W-:Y:S05]  /*2e70*/  BSYNC B1 ;  /* 0x0000000000017941 */ /* 0x000fea0003800000 */
.L_x_60:
        /* <DEDUP_REMOVED lines=11> */
.L_x_63:
[----:B------:R-:W-:Y:S05]  /*2f30*/  BSYNC B1 ;  /* 0x0000000000017941 */ /* 0x000fea0003800000 */
.L_x_62:
[----:B---3--:R-:W-:Y:S01]  /*2f40*/  @!P4 IMAD R13, R38, R124, R15 ;  /* 0x0000007c260dc224 */ /* 0x008fe200078e020f */
[----:B------:R-:W-:Y:S04]  /*2f50*/  BSSY B1, `(.L_x_64) ;  /* 0x0000006000017945 */ /* 0x000fe80003800000 */
[----:B------:R3:W-:Y:S01]  /*2f60*/  @!P4 STG.E.U8 desc[UR36][R6.64+0x18], R13 ;  /* 0x0000180d0600c986 */ /* 0x0007e2000c101124 */
[----:B------:R-:W-:Y:S05]  /*2f70*/  @P3 BRA `(.L_x_65) ;  /* 0x00000000000c3947 */ /* 0x000fea0003800000 */
[----:B------:R-:W5:Y:S02]  /*2f80*/  LDG.E.U8 R132, desc[UR36][R10.64+0x19] ;  /* 0x000019240a847981 */ /* 0x000f64000c1e1100 */
[----:B-----5:R-:W-:-:S05]  /*2f90*/  PRMT R12, R132, 0x8880, RZ ;  /* 0x00008880840c7816 */ /* 0x020fca00000000ff */
[----:B------:R-:W-:-:S07]  /*2fa0*/  IMAD R15, R12, R125, RZ ;  /* 0x0000007d0c0f7224 */ /* 0x000fce00078e02ff */
.L_x_65:
[----:B------:R-:W-:Y:S05]  /*2fb0*/  BSYNC B1 ;  /* 0x0000000000017941 */ /* 0x000fea0003800000 */
.L_x_64:
[----:B------:R-:W-:Y:S01]  /*2fc0*/  @!P3 IMAD R39, R39, R124, R15 ;  /* 0x0000007c2727b224 */ /* 0x000fe200078e020f */
[----:B------:R-:W-:Y:S04]  /*2fd0*/  BSSY B1, `(.L_x_66) ;  /* 0x0000006000017945 */ /* 0x000fe80003800000 */
[----:B------:R0:W-:Y:S01]  /*2fe0*/  @!P3 STG.E.U8 desc[UR36][R6.64+0x19], R39 ;  /* 0x000019270600b986 */ /* 0x0001e2000c101124 */
[----:B------:R-:W-:Y:S05]  /*2ff0*/  @P5 BRA `(.L_x_67) ;  /* 0x00000000000c5947 */ /* 0x000fea0003800000 */
[----:B------:R-:W5:Y:S02]  /*3000*/  LDG.E.U8 R132, desc[UR36][R8.64+0x20] ;  /* 0x0000202408847981 */ /* 0x000f64000c1e1100 */
[----:B-----5:R-:W-:-:S05]  /*3010*/  PRMT R12, R132, 0x8880, RZ ;  /* 0x00008880840c7816 */ /* 0x020fca00000000ff */
[----:B------:R-:W-:-:S07]  /*3020*/  IMAD R15, R12, R125, RZ ;  /* 0x0000007d0c0f7224 */ /* 0x000fce00078e02ff */
.L_x_67:
[----:B------:R-:W-:Y:S05]  /*3030*/  BSYNC B1 ;  /* 0x0000000000017941 */ /* 0x000fea0003800000 */
.L_x_66:
[----:B---3--:R-:W-:Y:S01]  /*3040*/  @!P5 IMAD R13, R40, R124, R15 ;  /* 0x0000007c280dd224 */ /* 0x008fe200078e020f */
[----:B------:R-:W-:Y:S04]  /*3050*/  BSSY B1, `(.L_x_68) ;  /* 0x0000006000017945 */ /* 0x000fe80003800000 */
[----:B------:R3:W-:Y:S01]  /*3060*/  @!P5 STG.E.U8 desc[UR36][R4.64+0x20], R13 ;  /* 0x0000200d0400d986 */ /* 0x0007e2000c101124 */
[----:B------:R-:W-:Y:S05]  /*3070*/  @P2 BRA `(.L_x_69) ;  /* 0x00000000000c2947 */ /* 0x000fea0003800000 */
[----:B------:R-:W5:Y:S02]  /*3080*/  LDG.E.U8 R132, desc[UR36][R8.64+0x21] ;  /* 0x0000212408847981 */ /* 0x000f64000c1e1100 */
[----:B-----5:R-:W-:-:S05]  /*3090*/  PRMT R12, R132, 0x8880, RZ ;  /* 0x00008880840c7816 */ /* 0x020fca00000000ff */
[----:B------:R-:W-:-:S07]  /*30a0*/  IMAD R15, R12, R125, RZ ;  /* 0x0000007d0c0f7224 */ /* 0x000fce00078e02ff */
.L_x_69:
[----:B------:R-:W-:Y:S05]  /*30b0*/  BSYNC B1 ;  /* 0x0000000000017941 */ /* 0x000fea0003800000 */
.L_x_68:
        /* <DEDUP_REMOVED lines=11> */
.L_x_71:
[----:B------:R-:W-:Y:S05]  /*3170*/  BSYNC B1 ;  /* 0x0000000000017941 */ /* 0x000fea0003800000 */
.L_x_70:
[----:B---3--:R-:W-:Y:S01]  /*3180*/  @!P4 IMAD R13, R42, R124, R15 ;  /* 0x0000007c2a0dc224 */ /* 0x008fe200078e020f */
[----:B------:R-:W-:Y:S04]  /*3190*/  BSSY B1, `(.L_x_72) ;  /* 0x0000006000017945 */ /* 0x000fe80003800000 */
[----:B------:R3:W-:Y:S01]  /*31a0*/  @!P4 STG.E.U8 desc[UR36][R6.64+0x20], R13 ;  /* 0x0000200d0600c986 */ /* 0x0007e2000c101124 */
[----:B------:R-:W-:Y:S05]  /*31b0*/  @P3 BRA `(.L_x_73) ;  /* 0x00000000000c3947 */ /* 0x000fea0003800000 */
[----:B------:R-:W5:Y:S02]  /*31c0*/  LDG.E.U8 R132, desc[UR36][R10.64+0x21] ;  /* 0x000021240a847981 */ /* 0x000f64000c1e1100 */
[----:B-----5:R-:W-:-:S05]  /*31d0*/  PRMT R12, R132, 0x8880, RZ ;  /* 0x00008880840c7816 */ /* 0x020fca00000000ff */
[----:B------:R-:W-:-:S07]  /*31e0*/  IMAD R15, R12, R125, RZ ;  /* 0x0000007d0c0f7224 */ /* 0x000fce00078e02ff */
.L_x_73:
[----:B------:R-:W-:Y:S05]  /*31f0*/  BSYNC B1 ;  /* 0x0000000000017941 */ /* 0x000fea0003800000 */
.L_x_72:
[----:B------:R-:W-:Y:S01]  /*3200*/  @!P3 IMAD R43, R43, R124, R15 ;  /* 0x0000007c2b2bb224 */ /* 0x000fe200078e020f */
[----:B------:R-:W-:Y:S04]  /*3210*/  BSSY B1, `(.L_x_74) ;  /* 0x0000006000017945 */ /* 0x000fe80003800000 */
[----:B------:R0:W-:Y:S01]  /*3220*/  @!P3 STG.E.U8 desc[UR36][R6.64+0x21], R43 ;  /* 0x0000212b0600b986 */ /* 0x0001e2000c101124 */
[----:B------:R-:W-:Y:S05]  /*3230*/  @P5 BRA `(.L_x_75) ;  /* 0x00000000000c5947 */ /* 0x000fea0003800000 */
[----:B------:R-:W5:Y:S02]  /*3240*/  LDG.E.U8 R132, desc[UR36][R8.64+0x28] ;  /* 0x0000282408847981 */ /* 0x000f64000c1e1100 */
[----:B-----5:R-:W-:-:S05]  /*3250*/  PRMT R12, R132, 0x8880, RZ ;  /* 0x00008880840c7816 */ /* 0x020fca00000000ff */
[----:B------:R-:W-:-:S07]  /*3260*/  IMAD R15, R12, R125, RZ ;  /* 0x0000007d0c0f7224 */ /* 0x000fce00078e02ff */
.L_x_75:
[----:B------:R-:W-:Y:S05]  /*3270*/  BSYNC B1 ;  /* 0x0000000000017941 */ /* 0x000fea0003800000 */
.L_x_74:
[----:B---3--:R-:W-:Y:S01]  /*3280*/  @!P5 IMAD R13, R44, R124, R15 ;  /* 0x0000007c2c0dd224 */ /* 0x008fe200078e020f */
[----:B------:R-:W-:Y:S04]  /*3290*/  BSSY B1, `(.L_x_76) ;  /* 0x0000006000017945 */ /* 0x000fe80003800000 */
[----:B------:R3:W-:Y:S01]  /*32a0*/  @!P5 STG.E.U8 desc[UR36][R4.64+0x28], R13 ;  /* 0x0000280d0400d986 */ /* 0x0007e2000c101124 */
[----:B------:R-:W-:Y:S05]  /*32b0*/  @P2 BRA `(.L_x_77) ;  /* 0x00000000000c2947 */ /* 0x000fea0003800000 */
[----:B------:R-:W5:Y:S02]  /*32c0*/  LDG.E.U8 R132, desc[UR36][R8.64+0x29] ;  /* 0x0000292408847981 */ /* 0x000f64000c1e1100 */
[----:B-----5:R-:W-:-:S05]  /*32d0*/  PRMT R12, R132, 0x8880, RZ ;  /* 0x00008880840c7816 */ /* 0x020fca00000000ff */
[----:B------:R-:W-:-:S07]  /*32e0*/  IMAD R15, R12, R125, RZ ;  /* 0x0000007d0c0f7224 */ /* 0x000fce00078e02ff */
.L_x_77:
[----:B------:R-:W-:Y:S05]  /*32f0*/  BSYNC B1 ;  /* 0x0000000000017941 */ /* 0x000fea0003800000 */
.L_x_76:
        /* <DEDUP_REMOVED lines=11> */
.L_x_79:
[----:B------:R-:W-:Y:S05]  /*33b0*/  BSYNC B1 ;  /* 0x0000000000017941 */ /* 0x000fea0003800000 */
.L_x_78:
[----:B---3--:R-:W-:Y:S01]  /*33c0*/  @!P4 IMAD R13, R46, R124, R15 ;  /* 0x0000007c2e0dc224 */ /* 0x008fe200078e020f */
[----:B------:R-:W-:Y:S04]  /*33d0*/  BSSY B1, `(.L_x_80) ;  /* 0x0000006000017945 */ /* 0x000fe80003800000 */
[----:B------:R3:W-:Y:S01]  /*33e0*/  @!P4 STG.E.U8 desc[UR36][R6.64+0x28], R13 ;  /* 0x0000280d0600c986 */ /* 0x0007e2000c101124 */
[----:B------:R-:W-:Y:S05]  /*33f0*/  @P3 BRA `(.L_x_81) ;  /* 0x00000000000c3947 */ /* 0x000fea0003800000 */
[----:B------:R-:W5:Y:S02]  /*3400*/  LDG.E.U8 R132, desc[UR36][R10.64+0x29] ;  /* 0x000029240a847981 */ /* 0x000f64000c1e1100 */
[----:B-----5:R-:W-:-:S05]  /*3410*/  PRMT R12, R132, 0x8880, RZ ;  /* 0x00008880840c7816 */ /* 0x020fca00000000ff */
[----:B------:R-:W-:-:S07]  /*3420*/  IMAD R15, R12, R125, RZ ;  /* 0x0000007d0c0f7224 */ /* 0x000fce00078e02ff */
.L_x_81:
[----:B------:R-:W-:Y:S05]  /*3430*/  BSYNC B1 ;  /* 0x0000000000017941 */ /* 0x000fea0003800000 */
.L_x_80:
[----:B------:R-:W-:Y:S01]  /*3440*/  @!P3 IMAD R47, R47, R124, R15 ;  /* 0x0000007c2f2fb224 */ /* 0x000fe200078e020f */
[----:B------:R-:W-:Y:S04]  /*3450*/  BSSY B1, `(.L_x_82) ;  /* 0x0000006000017945 */ /* 0x000fe80003800000 */
[----:B------:R0:W-:Y:S01]  /*3460*/  @!P3 STG.E.U8 desc[UR36][R6.64+0x29], R47 ;  /* 0x0000292f0600b986 */ /* 0x0001e2000c101124 */
[----:B------:R-:W-:Y:S05]  /*3470*/  @P5 BRA `(.L_x_83) ;  /* 0x00000000000c5947 */ /* 0x000fea0003800000 */
[----:B------:R-:W5:Y:S02]  /*3480*/  LDG.E.U8 R132, desc[UR36][R8.64+0x30] ;  /* 0x0000302408847981 */ /* 0x000f64000c1e1100 */
[----:B-----5:R-:W-:-:S05]  /*3490*/  PRMT R12, R132, 0x8880, RZ ;  /* 0x00008880840c7816 */ /* 0x020fca00000000ff */
[----:B------:R-:W-:-:S07]  /*34a0*/  IMAD R15, R12, R125, RZ ;  /* 0x0000007d0c0f7224 */ /* 0x000fce00078e02ff */
.L_x_83:
[----:B------:R-:W-:Y:S05]  /*34b0*/  BSYNC B1 ;  /* 0x0000000000017941 */ /* 0x000fea0003800000 */
.L_x_82:
[----:B---3--:R-:W-:Y:S01]  /*34c0*/  @!P5 IMAD R13, R48, R124, R15 ;  /* 0x0000007c300dd224 */ /* 0x008fe200078e020f */
[----:B------:R-:W-:Y:S04]  /*34d0*/  BSSY B1, `(.L_x_84) ;  /* 0x0000006000017945 */ /* 0x000fe80003800000 */
[----:B------:R3:W-:Y:S01]  /*34e0*/  @!P5 STG.E.U8 desc[UR36][R4.64+0x30], R13 ;  /* 0x0000300d0400d986 */ /* 0x0007e2000c101124 */
[----:B------:R-:W-:Y:S05]  /*34f0*/  @P2 BRA `(.L_x_85) ;  /* 0x00000000000c2947 */ /* 0x000fea0003800000 */
[----:B------:R-:W5:Y:S02]  /*3500*/  LDG.E.U8 R132, desc[UR36][R8.64+0x31] ;  /* 0x0000312408847981 */ /* 0x000f64000c1e1100 */
[----:B-----5:R-:W-:-:S05]  /*3510*/  PRMT R12, R132, 0x8880, RZ ;  /* 0x00008880840c7816 */ /* 0x020fca00000000ff */
[----:B------:R-:W-:-:S07]  /*3520*/  IMAD R15, R12, R125, RZ ;  /* 0x0000007d0c0f7224 */ /* 0x000fce00078e02ff */
.L_x_85:
[----:B------:R-:W-:Y:S05]  /*3530*/  BSYNC B1 ;  /* 0x0000000000017941 */ /* 0x000fea0003800000 */
.L_x_84:
        /* <DEDUP_REMOVED lines=11> */
.L_x_87:
[----:B------:R-:W-:Y:S05]  /*35f0*/  BSYNC B1 ;  /* 0x0000000000017941 */ /* 0x000fea0003800000 */
.L_x_86:
[----:B---3--:R-:W-:Y:S01]  /*3600*/  @!P4 IMAD R13, R50, R124, R15 ;  /* 0x0000007c320dc224 */ /* 0x008fe200078e020f */
[----:B------:R-:W-:Y:S04]  /*3610*/  BSSY B1, `(.L_x_88) ;  /* 0x0000006000017945 */ /* 0x000fe80003800000 */
[----:B------:R3:W-:Y:S01]  /*3620*/  @!P4 STG.E.U8 desc[UR36][R6.64+0x30], R13 ;  /* 0x0000300d0600c986 */ /* 0x0007e2000c101124 */
[----:B------:R-:W-:Y:S05]  /*3630*/  @P3 BRA `(.L_x_89) ;  /* 0x00000000000c3947 */ /* 0x000fea0003800000 */
[----:B------:R-:W5:Y:S02]  /*3640*/  LDG.E.U8 R132, desc[UR36][R10.64+0x31] ;  /* 0x000031240a847981 */ /* 0x000f64000c1e1100 */
[----:B-----5:R-:W-:-:S05]  /*3650*/  PRMT R12, R132, 0x8880, RZ ;  /* 0x00008880840c7816 */ /* 0x020fca00000000ff */
[----:B------:R-:W-:-:S07]  /*3660*/  IMAD R15, R12, R125, RZ ;  /* 0x0000007d0c0f7224 */ /* 0x000fce00078e02ff */
.L_x_89:
[----:B------:R-:W-:Y:S05]  /*3670*/  BSYNC B1 ;  /* 0x0000000000017941 */ /* 0x000fea0003800000 */
.L_x_88:
[----:B------:R-:W-:Y:S01]  /*3680*/  @!P3 IMAD R51, R51, R124, R15 ;  /* 0x0000007c3333b224 */ /* 0x000fe200078e020f */
[----:B------:R-:W-:Y:S04]  /*3690*/  BSSY B1, `(.L_x_90) ;  /* 0x0000006000017945 */ /* 0x000fe80003800000 */
[----:B------:R0:W-:Y:S01]  /*36a0*/  @!P3 STG.E.U8 desc[UR36][R6.64+0x31], R51 ;  /* 0x000031330600b986 */ /* 0x0001e2000c101124 */
[----:B------:R-:W-:Y:S05]  /*36b0*/  @P5 BRA `(.L_x_91) ;  /* 0x00000000000c5947 */ /* 0x000fea0003800000 */
[----:B------:R-:W5:Y:S02]  /*36c0*/  LDG.E.U8 R132, desc[UR36][R8.64+0x38] ;  /* 0x0000382408847981 */ /* 0x000f64000c1e1100 */
[----:B-----5:R-:W-:-:S05]  /*36d0*/  PRMT R12, R132, 0x8880, RZ ;  /* 0x00008880840c7816 */ /* 0x020fca00000000ff */
[----:B------:R-:W-:-:S07]  /*36e0*/  IMAD R15, R12, R125, RZ ;  /* 0x0000007d0c0f7224 */ /* 0x000fce00078e02ff */
.L_x_91:
[----:B------:R-:W-:Y:S05]  /*36f0*/  BSYNC B1 ;  /* 0x0000000000017941 */ /* 0x000fea0003800000 */
.L_x_90:
[----:B---3--:R-:W-:Y:S01]  /*3700*/  @!P5 IMAD R13, R52, R124, R15 ;  /* 0x0000007c340dd224 */ /* 0x008fe200078e020f */
[----:B------:R-:W-:Y:S04]  /*3710*/  BSSY B1, `(.L_x_92) ;  /* 0x0000006000017945 */ /* 0x000fe80003800000 */
[----:B------:R3:W-:Y:S01]  /*3720*/  @!P5 STG.E.U8 desc[UR36][R4.64+0x38], R13 ;  /* 0x0000380d0400d986 */ /* 0x0007e2000c101124 */
[----:B------:R-:W-:Y:S05]  /*3730*/  @P2 BRA `(.L_x_93) ;  /* 0x00000000000c2947 */ /* 0x000fea0003800000 */
[----:B------:R-:W5:Y:S02]  /*3740*/  LDG.E.U8 R132, desc[UR36][R8.64+0x39] ;  /* 0x0000392408847981 */ /* 0x000f64000c1e1100 */
[----:B-----5:R-:W-:-:S05]  /*3750*/  PRMT R12, R132, 0x8880, RZ ;  /* 0x00008880840c7816 */ /* 0x020fca00000000ff */
[----:B------:R-:W-:-:S07]  /*3760*/  IMAD R15, R12, R125, RZ ;  /* 0x0000007d0c0f7224 */ /* 0x000fce00078e02ff */
.L_x_93:
[----:B------:R-:W-:Y:S05]  /*3770*/  BSYNC B1 ;  /* 0x0000000000017941 */ /* 0x000fea0003800000 */
.L_x_92:
        /* <DEDUP_REMOVED lines=11> */
.L_x_95:
[----:B------:R-:W-:Y:S05]  /*3830*/  BSYNC B1 ;  /* 0x0000000000017941 */ /* 0x000fea0003800000 */
.L_x_94:
[----:B---3--:R-:W-:Y:S01]  /*3840*/  @!P4 IMAD R13, R54, R124, R15 ;  /* 0x0000007c360dc224 */ /* 0x008fe200078e020f */
[----:B------:R-:W-:Y:S04]  /*3850*/  BSSY B1, `(.L_x_96) ;  /* 0x0000006000017945 */ /* 0x000fe80003800000 */
[----:B------:R3:W-:Y:S01]  /*3860*/  @!P4 STG.E.U8 desc[UR36][R6.64+0x38], R13 ;  /* 0x0000380d0600c986 */ /* 0x0007e2000c101124 */
[----:B------:R-:W-:Y:S05]  /*3870*/  @P3 BRA `(.L_x_97) ;  /* 0x00000000000c3947 */ /* 0x000fea0003800000 */
[----:B------:R-:W5:Y:S02]  /*3880*/  LDG.E.U8 R132, desc[UR36][R10.64+0x39] ;  /* 0x000039240a847981 */ /* 0x000f64000c1e1100 */
[----:B-----5:R-:W-:-:S05]  /*3890*/  PRMT R12, R132, 0x8880, RZ ;  /* 0x00008880840c7816 */ /* 0x020fca00000000ff */
[----:B------:R-:W-:-:S07]  /*38a0*/  IMAD R15, R12, R125, RZ ;  /* 0x0000007d0c0f7224 */ /* 0x000fce00078e02ff */
.L_x_97:
[----:B------:R-:W-:Y:S05]  /*38b0*/  BSYNC B1 ;  /* 0x0000000000017941 */ /* 0x000fea0003800000 */
.L_x_96:
[----:B------:R-:W-:Y:S01]  /*38c0*/  @!P3 IMAD R55, R55, R124, R15 ;  /* 0x0000007c3737b224 */ /* 0x000fe200078e020f */
[----:B------:R-:W-:Y:S04]  /*38d0*/  BSSY B1, `(.L_x_98) ;  /* 0x0000006000017945 */ /* 0x000fe80003800000 */
[----:B------:R0:W-:Y:S01]  /*38e0*/  @!P3 STG.E.U8 desc[UR36][R6.64+0x39], R55 ;  /* 0x000039370600b986 */ /* 0x0001e2000c101124 */
[----:B------:R-:W-:Y:S05]  /*38f0*/  @P5 BRA `(.L_x_99) ;  /* 0x00000000000c5947 */ /* 0x000fea0003800000 */
[----:B------:R-:W5:Y:S02]  /*3900*/  LDG.E.U8 R132, desc[UR36][R8.64+0x40] ;  /* 0x0000402408847981 */ /* 0x000f64000c1e1100 */
[----:B-----5:R-:W-:-:S05]  /*3910*/  PRMT R12, R132, 0x8880, RZ ;  /* 0x00008880840c7816 */ /* 0x020fca00000000ff */
[----:B------:R-:W-:-:S07]  /*3920*/  IMAD R15, R12, R125, RZ ;  /* 0x0000007d0c0f7224 */ /* 0x000fce00078e02ff */
.L_x_99:
[----:B------:R-:W-:Y:S05]  /*3930*/  BSYNC B1 ;  /* 0x0000000000017941 */ /* 0x000fea0003800000 */
.L_x_98:
[----:B---3--:R-:W-:Y:S01]  /*3940*/  @!P5 IMAD R13, R56, R124, R15 ;  /* 0x0000007c380dd224 */ /* 0x008fe200078e020f */
[----:B------:R-:W-:Y:S04]  /*3950*/  BSSY B1, `(.L_x_100) ;  /* 0x0000006000017945 */ /* 0x000fe80003800000 */
[----:B------:R3:W-:Y:S01]  /*3960*/  @!P5 STG.E.U8 desc[UR36][R4.64+0x40], R13 ;  /* 0x0000400d0400d986 */ /* 0x0007e2000c101124 */
[----:B------:R-:W-:Y:S05]  /*3970*/  @P2 BRA `(.L_x_101) ;  /* 0x00000000000c2947 */ /* 0x000fea0003800000 */
[----:B------:R-:W5:Y:S02]  /*3980*/  LDG.E.U8 R132, desc[UR36][R8.64+0x41] ;  /* 0x0000412408847981 */ /* 0x000f64000c1e1100 */
[----:B-----5:R-:W-:-:S05]  /*3990*/  PRMT R12, R132, 0x8880, RZ ;  /* 0x00008880840c7816 */ /* 0x020fca00000000ff */
[----:B------:R-:W-:-:S07]  /*39a0*/  IMAD R15, R12, R125, RZ ;  /* 0x0000007d0c0f7224 */ /* 0x000fce00078e02ff */
.L_x_101:
[----:B------:R-:W-:Y:S05]  /*39b0*/  BSYNC B1 ;  /* 0x0000000000017941 */ /* 0x000fea0003800000 */
.L_x_100:
        /* <DEDUP_REMOVED lines=11> */
.L_x_103:
[----:B------:R-:W-:Y:S05]  /*3a70*/  BSYNC B1 ;  /* 0x0000000000017941 */ /* 0x000fea0003800000 */
.L_x_102:
[----:B---3--:R-:W-:Y:S01]  /*3a80*/  @!P4 IMAD R13, R58, R124, R15 ;  /* 0x0000007c3a0dc224 */ /* 0x008fe200078e020f */
[----:B------:R-:W-:Y:S04]  /*3a90*/  BSSY B1, `(.L_x_104) ;  /* 0x0000006000017945 */ /* 0x000fe80003800000 */
[----:B------:R3:W-:Y:S01]  /*3aa0*/  @!P4 STG.E.U8 desc[UR36][R6.64+0x40], R13 ;  /* 0x0000400d0600c986 */ /* 0x0007e2000c101124 */
[----:B------:R-:W-:Y:S05]  /*3ab0*/  @P3 BRA `(.L_x_105) ;  /* 0x00000000000c3947 */ /* 0x000fea0003800000 */
[----:B------:R-:W5:Y:S02]  /*3ac0*/  LDG.E.U8 R132, desc[UR36][R10.64+0x41] ;  /* 0x000041240a847981 */ /* 0x000f64000c1e1100 */
[----:B-----5:R-:W-:-:S05]  /*3ad0*/  PRMT R12, R132, 0x8880, RZ ;  /* 0x00008880840c7816 */ /* 0x020fca00000000ff */
[----:B------:R-:W-:-:S07]  /*3ae0*/  IMAD R15, R12, R125, RZ ;  /* 0x0000007d0c0f7224 */ /* 0x000fce00078e02ff */
.L_x_105:
[----:B------:R-:W-:Y:S05]  /*3af0*/  BSYNC B1 ;  /* 0x0000000000017941 */ /* 0x000fea0003800000 */
.L_x_104:
[----:B------:R-:W-:Y:S01]  /*3b00*/  @!P3 IMAD R59, R59, R124, R15 ;  /* 0x0000007c3b3bb224 */ /* 0x000fe200078e020f */
[----:B------:R-:W-:Y:S04]  /*3b10*/  BSSY B1, `(.L_x_106) ;  /* 0x0000006000017945 */ /* 0x000fe80003800000 */
[----:B------:R0:W-:Y:S01]  /*3b20*/  @!P3 STG.E.U8 desc[UR36][R6.64+0x41], R59 ;  /* 0x0000413b0600b986 */ /* 0x0001e2000c101124 */
[----:B------:R-:W-:Y:S05]  /*3b30*/  @P5 BRA `(.L_x_107) ;  /* 0x00000000000c5947 */ /* 0x000fea0003800000 */
[----:B------:R-:W5:Y:S02]  /*3b40*/  LDG.E.U8 R132, desc[UR36][R8.64+0x48] ;  /* 0x0000482408847981 */ /* 0x000f64000c1e1100 */
[----:B-----5:R-:W-:-:S05]  /*3b50*/  PRMT R12, R132, 0x8880, RZ ;  /* 0x00008880840c7816 */ /* 0x020fca00000000ff */
[----:B------:R-:W-:-:S07]  /*3b60*/  IMAD R15, R12, R125, RZ ;  /* 0x0000007d0c0f7224 */ /* 0x000fce00078e02ff */
.L_x_107:
[----:B------:R-:W-:Y:S05]  /*3b70*/  BSYNC B1 ;  /* 0x0000000000017941 */ /* 0x000fea0003800000 */
.L_x_106:
[----:B---3--:R-:W-:Y:S01]  /*3b80*/  @!P5 IMAD R13, R60, R124, R15 ;  /* 0x0000007c3c0dd224 */ /* 0x008fe200078e020f */
[----:B------:R-:W-:Y:S04]  /*3b90*/  BSSY B1, `(.L_x_108) ;  /* 0x0000006000017945 */ /* 0x000fe80003800000 */
[----:B------:R3:W-:Y:S01]  /*3ba0*/  @!P5 STG.E.U8 desc[UR36][R4.64+0x48], R13 ;  /* 0x0000480d0400d986 */ /* 0x0007e2000c101124 */
[----:B------:R-:W-:Y:S05]  /*3bb0*/  @P2 BRA `(.L_x_109) ;  /* 0x00000000000c2947 */ /* 0x000fea0003800000 */
[----:B------:R-:W5:Y:S02]  /*3bc0*/  LDG.E.U8 R132, desc[UR36][R8.64+0x49] ;  /* 0x0000492408847981 */ /* 0x000f64000c1e1100 */
[----:B-----5:R-:W-:-:S05]  /*3bd0*/  PRMT R12, R132, 0x8880, RZ ;  /* 0x00008880840c7816 */ /* 0x020fca00000000ff */
[----:B------:R-:W-:-:S07]  /*3be0*/  IMAD R15, R12, R125, RZ ;  /* 0x0000007d0c0f7224 */ /* 0x000fce00078e02ff */
.L_x_109:
[----:B------:R-:W-:Y:S05]  /*3bf0*/  BSYNC B1 ;  /* 0x0000000000017941 */ /* 0x000fea0003800000 */
.L_x_108:
        /* <DEDUP_REMOVED lines=11> */
.L_x_111:
[----:B------:R-:W-:Y:S05]  /*3cb0*/  BSYNC B1 ;  /* 0x0000000000017941 */ /* 0x000fea0003800000 */
.L_x_110:
[----:B---3--:R-:W-:Y:S01]  /*3cc0*/  @!P4 IMAD R13, R62, R124, R15 ;  /* 0x0000007c3e0dc224 */ /* 0x008fe200078e020f */
[----:B------:R-:W-:Y:S04]  /*3cd0*/  BSSY B1, `(.L_x_112) ;  /* 0x0000006000017945 */ /* 0x000fe80003800000 */
[----:B------:R3:W-:Y:S01]  /*3ce0*/  @!P4 STG.E.U8 desc[UR36][R6.64+0x48], R13 ;  /* 0x0000480d0600c986 */ /* 0x0007e2000c101124 */
[----:B------:R-:W-:Y:S05]  /*3cf0*/  @P3 BRA `(.L_x_113) ;  /* 0x00000000000c3947 */ /* 0x000fea0003800000 */
[----:B------:R-:W5:Y:S02]  /*3d00*/  LDG.E.U8 R132, desc[UR36][R10.64+0x49] ;  /* 0x000049240a847981 */ /* 0x000f64000c1e1100 */
[----:B-----5:R-:W-:-:S05]  /*3d10*/  PRMT R12, R132, 0x8880, RZ ;  /* 0x00008880840c7816 */ /* 0x020fca00000000ff */
[----:B------:R-:W-:-:S07]  /*3d20*/  IMAD R15, R12, R125, RZ ;  /* 0x0000007d0c0f7224 */ /* 0x000fce00078e02ff */
.L_x_113:
[----:B------:R-:W-:Y:S05]  /*3d30*/  BSYNC B1 ;  /* 0x0000000000017941 */ /* 0x000fea0003800000 */
.L_x_112:
[----:B------:R-:W-:Y:S01]  /*3d40*/  @!P3 IMAD R63, R63, R124, R15 ;  /* 0x0000007c3f3fb224 */ /* 0x000fe200078e020f */
[----:B------:R-:W-:Y:S04]  /*3d50*/  BSSY B1, `(.L_x_114) ;  /* 0x0000006000017945 */ /* 0x000fe80003800000 */
[----:B------:R0:W-:Y:S01]  /*3d60*/  @!P3 STG.E.U8 desc[UR36][R6.64+0x49], R63 ;  /* 0x0000493f0600b986 */ /* 0x0001e2000c101124 */
[----:B------:R-:W-:Y:S05]  /*3d70*/  @P5 BRA `(.L_x_115) ;  /* 0x00000000000c5947 */ /* 0x000fea0003800000 */
[----:B------:R-:W5:Y:S02]  /*3d80*/  LDG.E.U8 R132, desc[UR36][R8.64+0x50] ;  /* 0x0000502408847981 */ /* 0x000f64000c1e1100 */
[----:B-----5:R-:W-:-:S05]  /*3d90*/  PRMT R12, R132, 0x8880, RZ ;  /* 0x00008880840c7816 */ /* 0x020fca00000000ff */
[----:B------:R-:W-:-:S07]  /*3da0*/  IMAD R15, R12, R125, RZ ;  /* 0x0000007d0c0f7224 */ /* 0x000fce00078e02ff */
.L_x_115:
[----:B------:R-:W-:Y:S05]  /*3db0*/  BSYNC B1 ;  /* 0x0000000000017941 */ /* 0x000fea0003800000 */
.L_x_114:
[----:B---3--:R-:W-:Y:S01]  /*3dc0*/  @!P5 IMAD R13, R64, R124, R15 ;  /* 0x0000007c400dd224 */ /* 0x008fe200078e020f */
[----:B------:R-:W-:Y:S04]  /*3dd0*/  BSSY B1, `(.L_x_116) ;  /* 0x0000006000017945 */ /* 0x000fe80003800000 */
[----:B------:R3:W-:Y:S01]  /*3de0*/  @!P5 STG.E.U8 desc[UR36][R4.64+0x50], R13 ;  /* 0x0000500d0400d986 */ /* 0x0007e2000c101124 */
[----:B------:R-:W-:Y:S05]  /*3df0*/  @P2 BRA `(.L_x_117) ;  /* 0x00000000000c2947 */ /* 0x000fea0003800000 */
[----:B------:R-:W5:Y:S02]  /*3e00*/  LDG.E.U8 R132, desc[UR36][R8.64+0x51] ;  /* 0x0000512408847981 */ /* 0x000f64000c1e1100 */
[----:B-----5:R-:W-:-:S05]  /*3e10*/  PRMT R12, R132, 0x8880, RZ ;  /* 0x00008880840c7816 */ /* 0x020fca00000000ff */
[----:B------:R-:W-:-:S07]  /*3e20*/  IMAD R15, R12, R125, RZ ;  /* 0x0000007d0c0f7224 */ /* 0x000fce00078e02ff */
.L_x_117:
[----:B------:R-:W-:Y:S05]  /*3e30*/  BSYNC B1 ;  /* 0x0000000000017941 */ /* 0x000fea0003800000 */
.L_x_116:
        /* <DEDUP_REMOVED lines=11> */
.L_x_119:
[----:B------:R-:W-:Y:S05]  /*3ef0*/  BSYNC B1 ;  /* 0x0000000000017941 */ /* 0x000fea0003800000 */
.L_x_118:
[----:B---3--:R-:W-:Y:S01]  /*3f00*/  @!P4 IMAD R13, R66, R124, R15 ;  /* 0x0000007c420dc224 */ /* 0x008fe200078e020f */
[----:B------:R-:W-:Y:S04]  /*3f10*/  BSSY B1, `(.L_x_120) ;  /* 0x0000006000017945 */ /* 0x000fe80003800000 */
[----:B------:R3:W-:Y:S01]  /*3f20*/  @!P4 STG.E.U8 desc[UR36][R6.64+0x50], R13 ;  /* 0x0000500d0600c986 */ /* 0x0007e2000c101124 */
[----:B------:R-:W-:Y:S05]  /*3f30*/  @P3 BRA `(.L_x_121) ;  /* 0x00000000000c3947 */ /* 0x000fea0003800000 */
[----:B------:R-:W5:Y:S02]  /*3f40*/  LDG.E.U8 R132, desc[UR36][R10.64+0x51] ;  /* 0x000051240a847981 */ /* 0x000f64000c1e1100 */
[----:B-----5:R-:W-:-:S05]  /*3f50*/  PRMT R12, R132, 0x8880, RZ ;  /* 0x00008880840c7816 */ /* 0x020fca00000000ff */
[----:B------:R-:W-:-:S07]  /*3f60*/  IMAD R15, R12, R125, RZ ;  /* 0x0000007d0c0f7224 */ /* 0x000fce00078e02ff */
.L_x_121:
[----:B------:R-:W-:Y:S05]  /*3f70*/  BSYNC B1 ;  /* 0x0000000000017941 */ /* 0x000fea0003800000 */
.L_x_120:
[----:B------:R-:W-:Y:S01]  /*3f80*/  @!P3 IMAD R67, R67, R124, R15 ;  /* 0x0000007c4343b224 */ /* 0x000fe200078e020f */
[----:B------:R-:W-:Y:S04]  /*3f90*/  BSSY B1, `(.L_x_122) ;  /* 0x0000006000017945 */ /* 0x000fe80003800000 */
[----:B------:R0:W-:Y:S01]  /*3fa0*/  @!P3 STG.E.U8 desc[UR36][R6.64+0x51], R67 ;  /* 0x000051430600b986 */ /* 0x0001e2000c101124 */
[----:B------:R-:W-:Y:S05]  /*3fb0*/  @P5 BRA `(.L_x_123) ;  /* 0x00000000000c5947 */ /* 0x000fea0003800000 */
[----:B------:R-:W5:Y:S02]  /*3fc0*/  LDG.E.U8 R132, desc[UR36][R8.64+0x58] ;  /* 0x0000582408847981 */ /* 0x000f64000c1e1100 */
[----:B-----5:R-:W-:-:S05]  /*3fd0*/  PRMT R12, R132, 0x8880, RZ ;  /* 0x00008880840c7816 */ /* 0x020fca00000000ff */
[----:B------:R-:W-:-:S07]  /*3fe0*/  IMAD R15, R12, R125, RZ ;  /* 0x0000007d0c0f7224 */ /* 0x000fce00078e02ff */
.L_x_123:
[----:B------:R-:W-:Y:S05]  /*3ff0*/  BSYNC B1 ;  /* 0x0000000000017941 */ /* 0x000fea0003800000 */
.L_x_122:
[----:B---3--:R-:W-:Y:S01]  /*4000*/  @!P5 IMAD R13, R68, R124, R15 ;  /* 0x0000007c440dd224 */ /* 0x008fe200078e020f */
[----:B------:R-:W-:Y:S04]  /*4010*/  BSSY B1, `(.L_x_124) ;  /* 0x0000006000017945 */ /* 0x000fe80003800000 */
[----:B------:R3:W-:Y:S01]  /*4020*/  @!P5 STG.E.U8 desc[UR36][R4.64+0x58], R13 ;  /* 0x0000580d0400d986 */ /* 0x0007e2000c101124 */
[----:B------:R-:W-:Y:S05]  /*4030*/  @P2 BRA `(.L_x_125) ;  /* 0x00000000000c2947 */ /* 0x000fea0003800000 */
[----:B------:R-:W5:Y:S02]  /*4040*/  LDG.E.U8 R132, desc[UR36][R8.64+0x59] ;  /* 0x0000592408847981 */ /* 0x000f64000c1e1100 */
[----:B-----5:R-:W-:-:S05]  /*4050*/  PRMT R12, R132, 0x8880, RZ ;  /* 0x00008880840c7816 */ /* 0x020fca00000000ff */
[----:B------:R-:W-:-:S07]  /*4060*/  IMAD R15, R12, R125, RZ ;  /* 0x0000007d0c0f7224 */ /* 0x000fce00078e02ff */
.L_x_125:
[----:B------:R-:W-:Y:S05]  /*4070*/  BSYNC B1 ;  /* 0x0000000000017941 */ /* 0x000fea0003800000 */
.L_x_124:
        /* <DEDUP_REMOVED lines=11> */
.L_x_127:
[----:B------:R-:W-:Y:S05]  /*4130*/  BSYNC B1 ;  /* 0x0000000000017941 */ /* 0x000fea0003800000 */
.L_x_126:
[----:B---3--:R-:W-:Y:S01]  /*4140*/  @!P4 IMAD R13, R70, R124, R15 ;  /* 0x0000007c460dc224 */ /* 0x008fe200078e020f */
[----:B------:R-:W-:Y:S04]  /*4150*/  BSSY B1, `(.L_x_128) ;  /* 0x0000006000017945 */ /* 0x000fe80003800000 */
[----:B------:R3:W-:Y:S01]  /*4160*/  @!P4 STG.E.U8 desc[UR36][R6.64+0x58], R13 ;  /* 0x0000580d0600c986 */ /* 0x0007e2000c101124 */
[----:B------:R-:W-:Y:S05]  /*4170*/  @P3 BRA `(.L_x_129) ;  /* 0x00000000000c3947 */ /* 0x000fea0003800000 */
[----:B------:R-:W5:Y:S02]  /*4180*/  LDG.E.U8 R132, desc[UR36][R10.64+0x59] ;  /* 0x000059240a847981 */ /* 0x000f64000c1e1100 */
[----:B-----5:R-:W-:-:S05]  /*4190*/  PRMT R12, R132, 0x8880, RZ ;  /* 0x00008880840c7816 */ /* 0x020fca00000000ff */
[----:B------:R-:W-:-:S07]  /*41a0*/  IMAD R15, R12, R125, RZ ;  /* 0x0000007d0c0f7224 */ /* 0x000fce00078e02ff */
.L_x_129:
[----:B------:R-:W-:Y:S05]  /*41b0*/  BSYNC B1 ;  /* 0x0000000000017941 */ /* 0x000fea0003800000 */
.L_x_128:
[----:B------:R-:W-:Y:S01]  /*41c0*/  @!P3 IMAD R71, R71, R124, R15 ;  /* 0x0000007c4747b224 */ /* 0x000fe200078e020f */
[----:B------:R-:W-:Y:S04]  /*41d0*/  BSSY B1, `(.L_x_130) ;  /* 0x0000006000017945 */ /* 0x000fe80003800000 */
[----:B------:R0:W-:Y:S01]  /*41e0*/  @!P3 STG.E.U8 desc[UR36][R6.64+0x59], R71 ;  /* 0x000059470600b986 */ /* 0x0001e2000c101124 */
[----:B------:R-:W-:Y:S05]  /*41f0*/  @P5 BRA `(.L_x_131) ;  /* 0x00000000000c5947 */ /* 0x000fea0003800000 */
[----:B------:R-:W5:Y:S02]  /*4200*/  LDG.E.U8 R132, desc[UR36][R8.64+0x60] ;  /* 0x0000602408847981 */ /* 0x000f64000c1e1100 */
[----:B-----5:R-:W-:-:S05]  /*4210*/  PRMT R12, R132, 0x8880, RZ ;  /* 0x00008880840c7816 */ /* 0x020fca00000000ff */
[----:B------:R-:W-:-:S07]  /*4220*/  IMAD R15, R12, R125, RZ ;  /* 0x0000007d0c0f7224 */ /* 0x000fce00078e02ff */
.L_x_131:
[----:B------:R-:W-:Y:S05]  /*4230*/  BSYNC B1 ;  /* 0x0000000000017941 */ /* 0x000fea0003800000 */
.L_x_130:
[----:B---3--:R-:W-:Y:S01]  /*4240*/  @!P5 IMAD R13, R72, R124, R15 ;  /* 0x0000007c480dd224 */ /* 0x008fe200078e020f */
[----:B------:R-:W-:Y:S04]  /*4250*/  BSSY B1, `(.L_x_132) ;  /* 0x0000006000017945 */ /* 0x000fe80003800000 */
[----:B------:R3:W-:Y:S01]  /*4260*/  @!P5 STG.E.U8 desc[UR36][R4.64+0x60], R13 ;  /* 0x0000600d0400d986 */ /* 0x0007e2000c101124 */
[----:B------:R-:W-:Y:S05]  /*4270*/  @P2 BRA `(.L_x_133) ;  /* 0x00000000000c2947 */ /* 0x000fea0003800000 */
[----:B------:R-:W5:Y:S02]  /*4280*/  LDG.E.U8 R132, desc[UR36][R8.64+0x61] ;  /* 0x0000612408847981 */ /* 0x000f64000c1e1100 */
[----:B-----5:R-:W-:-:S05]  /*4290*/  PRMT R12, R132, 0x8880, RZ ;  /* 0x00008880840c7816 */ /* 0x020fca00000000ff */
[----:B------:R-:W-:-:S07]  /*42a0*/  IMAD R15, R12, R125, RZ ;  /* 0x0000007d0c0f7224 */ /* 0x000fce00078e02ff */
.L_x_133:
[----:B------:R-:W-:Y:S05]  /*42b0*/  BSYNC B1 ;  /* 0x0000000000017941 */ /* 0x000fea0003800000 */
.L_x_132:
        /* <DEDUP_REMOVED lines=11> */
.L_x_135:
[----:B------:R-:W-:Y:S05]  /*4370*/  BSYNC B1 ;  /* 0x0000000000017941 */ /* 0x000fea0003800000 */
.L_x_134:
[----:B---3--:R-:W-:Y:S01]  /*4380*/  @!P4 IMAD R13, R74, R124, R15 ;  /* 0x0000007c4a0dc224 */ /* 0x008fe200078e020f */
[----:B------:R-:W-:Y:S04]  /*4390*/  BSSY B1, `(.L_x_136) ;  /* 0x0000006000017945 */ /* 0x000fe80003800000 */
[----:B------:R3:W-:Y:S01]  /*43a0*/  @!P4 STG.E.U8 desc[UR36][R6.64+0x60], R13 ;  /* 0x0000600d0600c986 */ /* 0x0007e2000c101124 */
[----:B------:R-:W-:Y:S05]  /*43b0*/  @P3 BRA `(.L_x_137) ;  /* 0x00000000000c3947 */ /* 0x000fea0003800000 */
[----:B------:R-:W5:Y:S02]  /*43c0*/  LDG.E.U8 R132, desc[UR36][R10.64+0x61] ;  /* 0x000061240a847981 */ /* 0x000f64000c1e1100 */
[----:B-----5:R-:W-:-:S05]  /*43d0*/  PRMT R12, R132, 0x8880, RZ ;  /* 0x00008880840c7816 */ /* 0x020fca00000000ff */
[----:B------:R-:W-:-:S07]  /*43e0*/  IMAD R15, R12, R125, RZ ;  /* 0x0000007d0c0f7224 */ /* 0x000fce00078e02ff */
.L_x_137:
[----:B------:R-:W-:Y:S05]  /*43f0*/  BSYNC B1 ;  /* 0x0000000000017941 */ /* 0x000fea0003800000 */
.L_x_136:
[----:B------:R-:W-:Y:S01]  /*4400*/  @!P3 IMAD R75, R75, R124, R15 ;  /* 0x0000007c4b4bb224 */ /* 0x000fe200078e020f */
[----:B------:R-:W-:Y:S04]  /*4410*/  BSSY B1, `(.L_x_138) ;  /* 0x0000006000017945 */ /* 0x000fe80003800000 */
[----:B------:R0:W-:Y:S01]  /*4420*/  @!P3 STG.E.U8 desc[UR36][R6.64+0x61], R75 ;  /* 0x0000614b0600b986 */ /* 0x0001e2000c101124 */
[----:B------:R-:W-:Y:S05]  /*4430*/  @P5 BRA `(.L_x_139) ;  /* 0x00000000000c5947 */ /* 0x000fea0003800000 */
[----:B------:R-:W5:Y:S02]  /*4440*/  LDG.E.U8 R132, desc[UR36][R8.64+0x68] ;  /* 0x0000682408847981 */ /* 0x000f64000c1e1100 */
[----:B-----5:R-:W-:-:S05]  /*4450*/  PRMT R12, R132, 0x8880, RZ ;  /* 0x00008880840c7816 */ /* 0x020fca00000000ff */
[----:B------:R-:W-:-:S07]  /*4460*/  IMAD R15, R12, R125, RZ ;  /* 0x0000007d0c0f7224 */ /* 0x000fce00078e02ff */
.L_x_139:
[----:B------:R-:W-:Y:S05]  /*4470*/  BSYNC B1 ;  /* 0x0000000000017941 */ /* 0x000fea0003800000 */
.L_x_138:
[----:B---3--:R-:W-:Y:S01]  /*4480*/  @!P5 IMAD R13, R76, R124, R15 ;  /* 0x0000007c4c0dd224 */ /* 0x008fe200078e020f */
[----:B------:R-:W-:Y:S04]  /*4490*/  BSSY B1, `(.L_x_140) ;  /* 0x0000006000017945 */ /* 0x000fe80003800000 */
[----:B------:R3:W-:Y:S01]  /*44a0*/  @!P5 STG.E.U8 desc[UR36][R4.64+0x68], R13 ;  /* 0x0000680d0400d986 */ /* 0x0007e2000c101124 */
[----:B------:R-:W-:Y:S05]  /*44b0*/  @P2 BRA `(.L_x_141) ;  /* 0x00000000000c2947 */ /* 0x000fea0003800000 */
[----:B------:R-:W5:Y:S02]  /*44c0*/  LDG.E.U8 R132, desc[UR36][R8.64+0x69] ;  /* 0x0000692408847981 */ /* 0x000f64000c1e1100 */
[----:B-----5:R-:W-:-:S05]  /*44d0*/  PRMT R12, R132, 0x8880, RZ ;  /* 0x00008880840c7816 */ /* 0x020fca00000000ff */
[----:B------:R-:W-:-:S07]  /*44e0*/  IMAD R15, R12, R125, RZ ;  /* 0x0000007d0c0f7224 */ /* 0x000fce00078e02ff */
.L_x_141:
[----:B------:R-:W-:Y:S05]  /*44f0*/  BSYNC B1 ;  /* 0x0000000000017941 */ /* 0x000fea0003800000 */
.L_x_140:
        /* <DEDUP_REMOVED lines=11> */
.L_x_143:
[----:B------:R-:W-:Y:S05]  /*45b0*/  BSYNC B1 ;  /* 0x0000000000017941 */ /* 0x000fea0003800000 */
.L_x_142:
[----:B---3--:R-:W-:Y:S01]  /*45c0*/  @!P4 IMAD R13, R78, R124, R15 ;  /* 0x0000007c4e0dc224 */ /* 0x008fe200078e020f */
[----:B------:R-:W-:Y:S04]  /*45d0*/  BSSY B1, `(.L_x_144) ;  /* 0x0000006000017945 */ /* 0x000fe80003800000 */
[----:B------:R3:W-:Y:S01]  /*45e0*/  @!P4 STG.E.U8 desc[UR36][R6.64+0x68], R13 ;  /* 0x0000680d0600c986 */ /* 0x0007e2000c101124 */
[----:B------:R-:W-:Y:S05]  /*45f0*/  @P3 BRA `(.L_x_145) ;  /* 0x00000000000c3947 */ /* 0x000fea0003800000 */
[----:B------:R-:W5:Y:S02]  /*4600*/  LDG.E.U8 R132, desc[UR36][R10.64+0x69] ;  /* 0x000069240a847981 */ /* 0x000f64000c1e1100 */
[----:B-----5:R-:W-:-:S05]  /*4610*/  PRMT R12, R132, 0x8880, RZ ;  /* 0x00008880840c7816 */ /* 0x020fca00000000ff */
[----:B------:R-:W-:-:S07]  /*4620*/  IMAD R15, R12, R125, RZ ;  /* 0x0000007d0c0f7224 */ /* 0x000fce00078e02ff */
.L_x_145:
[----:B------:R-:W-:Y:S05]  /*4630*/  BSYNC B1 ;  /* 0x0000000000017941 */ /* 0x000fea0003800000 */
.L_x_144:
[----:B------:R-:W-:Y:S01]  /*4640*/  @!P3 IMAD R79, R79, R124, R15 ;  /* 0x0000007c4f4fb224 */ /* 0x000fe200078e020f */
[----:B------:R-:W-:Y:S04]  /*4650*/  BSSY B1, `(.L_x_146) ;  /* 0x0000006000017945 */ /* 0x000fe80003800000 */
[----:B------:R0:W-:Y:S01]  /*4660*/  @!P3 STG.E.U8 desc[UR36][R6.64+0x69], R79 ;  /* 0x0000694f0600b986 */ /* 0x0001e2000c101124 */
[----:B------:R-:W-:Y:S05]  /*4670*/  @P5 BRA `(.L_x_147) ;  /* 0x00000000000c5947 */ /* 0x000fea0003800000 */
[----:B------:R-:W5:Y:S02]  /*4680*/  LDG.E.U8 R132, desc[UR36][R8.64+0x70] ;  /* 0x0000702408847981 */ /* 0x000f64000c1e1100 */
[----:B-----5:R-:W-:-:S05]  /*4690*/  PRMT R12, R132, 0x8880, RZ ;  /* 0x00008880840c7816 */ /* 0x020fca00000000ff */
[----:B------:R-:W-:-:S07]  /*46a0*/  IMAD R15, R12, R125, RZ ;  /* 0x0000007d0c0f7224 */ /* 0x000fce00078e02ff */
.L_x_147:
[----:B------:R-:W-:Y:S05]  /*46b0*/  BSYNC B1 ;  /* 0x0000000000017941 */ /* 0x000fea0003800000 */
.L_x_146:
[----:B---3--:R-:W-:Y:S01]  /*46c0*/  @!P5 IMAD R13, R80, R124, R15 ;  /* 0x0000007c500dd224 */ /* 0x008fe200078e020f */
[----:B------:R-:W-:Y:S04]  /*46d0*/  BSSY B1, `(.L_x_148) ;  /* 0x0000006000017945 */ /* 0x000fe80003800000 */
[----:B------:R3:W-:Y:S01]  /*46e0*/  @!P5 STG.E.U8 desc[UR36][R4.64+0x70], R13 ;  /* 0x0000700d0400d986 */ /* 0x0007e2000c101124 */
[----:B------:R-:W-:Y:S05]  /*46f0*/  @P2 BRA `(.L_x_149) ;  /* 0x00000000000c2947 */ /* 0x000fea0003800000 */
[----:B------:R-:W5:Y:S02]  /*4700*/  LDG.E.U8 R132, desc[UR36][R8.64+0x71] ;  /* 0x0000712408847981 */ /* 0x000f64000c1e1100 */
[----:B-----5:R-:W-:-:S05]  /*4710*/  PRMT R12, R132, 0x8880, RZ ;  /* 0x00008880840c7816 */ /* 0x020fca00000000ff */
[----:B------:R-:W-:-:S07]  /*4720*/  IMAD R15, R12, R125, RZ ;  /* 0x0000007d0c0f7224 */ /* 0x000fce00078e02ff */
.L_x_149:
[----:B------:R-:W-:Y:S05]  /*4730*/  BSYNC B1 ;  /* 0x0000000000017941 */ /* 0x000fea0003800000 */
.L_x_148:
        /* <DEDUP_REMOVED lines=11> */
.L_x_151:
[----:B------:R-:W-:Y:S05]  /*47f0*/  BSYNC B1 ;  /* 0x0000000000017941 */ /* 0x000fea0003800000 */
.L_x_150:
[----:B---3--:R-:W-:Y:S01]  /*4800*/  @!P4 IMAD R13, R82, R124, R15 ;  /* 0x0000007c520dc224 */ /* 0x008fe200078e020f */
[----:B------:R-:W-:Y:S04]  /*4810*/  BSSY B1, `(.L_x_152) ;  /* 0x0000006000017945 */ /* 0x000fe80003800000 */
[----:B------:R3:W-:Y:S01]  /*4820*/  @!P4 STG.E.U8 desc[UR36][R6.64+0x70], R13 ;  /* 0x0000700d0600c986 */ /* 0x0007e2000c101124 */
[----:B------:R-:W-:Y:S05]  /*4830*/  @P3 BRA `(.L_x_153) ;  /* 0x00000000000c3947 */ /* 0x000fea0003800000 */
[----:B------:R-:W5:Y:S02]  /*4840*/  LDG.E.U8 R132, desc[UR36][R10.64+0x71] ;  /* 0x000071240a847981 */ /* 0x000f64000c1e1100 */
[----:B-----5:R-:W-:-:S05]  /*4850*/  PRMT R12, R132, 0x8880, RZ ;  /* 0x00008880840c7816 */ /* 0x020fca00000000ff */
[----:B------:R-:W-:-:S07]  /*4860*/  IMAD R15, R12, R125, RZ ;  /* 0x0000007d0c0f7224 */ /* 0x000fce00078e02ff */
.L_x_153:
[----:B------:R-:W-:Y:S05]  /*4870*/  BSYNC B1 ;  /* 0x0000000000017941 */ /* 0x000fea0003800000 */
.L_x_152:
[----:B------:R-:W-:Y:S01]  /*4880*/  @!P3 IMAD R83, R83, R124, R15 ;  /* 0x0000007c5353b224 */ /* 0x000fe200078e020f */
[----:B------:R-:W-:Y:S04]  /*4890*/  BSSY B1, `(.L_x_154) ;  /* 0x0000006000017945 */ /* 0x000fe80003800000 */
[----:B------:R0:W-:Y:S01]  /*48a0*/  @!P3 STG.E.U8 desc[UR36][R6.64+0x71], R83 ;  /* 0x000071530600b986 */ /* 0x0001e2000c101124 */
[----:B------:R-:W-:Y:S05]  /*48b0*/  @P5 BRA `(.L_x_155) ;  /* 0x00000000000c5947 */ /* 0x000fea0003800000 */
[----:B------:R-:W5:Y:S02]  /*48c0*/  LDG.E.U8 R132, desc[UR36][R8.64+0x78] ;  /* 0x0000782408847981 */ /* 0x000f64000c1e1100 */
[----:B-----5:R-:W-:-:S05]  /*48d0*/  PRMT R12, R132, 0x8880, RZ ;  /* 0x00008880840c7816 */ /* 0x020fca00000000ff */
[----:B------:R-:W-:-:S07]  /*48e0*/  IMAD R15, R12, R125, RZ ;  /* 0x0000007d0c0f7224 */ /* 0x000fce00078e02ff */
.L_x_155:
[----:B------:R-:W-:Y:S05]  /*48f0*/  BSYNC B1 ;  /* 0x0000000000017941 */ /* 0x000fea0003800000 */
.L_x_154:
[----:B---3--:R-:W-:Y:S01]  /*4900*/  @!P5 IMAD R13, R84, R124, R15 ;  /* 0x0000007c540dd224 */ /* 0x008fe200078e020f */
[----:B------:R-:W-:Y:S04]  /*4910*/  BSSY B1, `(.L_x_156) ;  /* 0x0000006000017945 */ /* 0x000fe80003800000 */
[----:B------:R3:W-:Y:S01]  /*4920*/  @!P5 STG.E.U8 desc[UR36][R4.64+0x78], R13 ;  /* 0x0000780d0400d986 */ /* 0x0007e2000c101124 */
[----:B------:R-:W-:Y:S05]  /*4930*/  @P2 BRA `(.L_x_157) ;  /* 0x00000000000c2947 */ /* 0x000fea0003800000 */
[----:B------:R-:W5:Y:S02]  /*4940*/  LDG.E.U8 R132, desc[UR36][R8.64+0x79] ;  /* 0x0000792408847981 */ /* 0x000f64000c1e1100 */
[----:B-----5:R-:W-:-:S05]  /*4950*/  PRMT R12, R132, 0x8880, RZ ;  /* 0x00008880840c7816 */ /* 0x020fca00000000ff */
[----:B------:R-:W-:-:S07]  /*4960*/  IMAD R15, R12, R125, RZ ;  /* 0x0000007d0c0f7224 */ /* 0x000fce00078e02ff */
.L_x_157:
[----:B------:R-:W-:Y:S05]  /*4970*/  BSYNC B1 ;  /* 0x0000000000017941 */ /* 0x000fea0003800000 */
.L_x_156:
        /* <DEDUP_REMOVED lines=11> */
.L_x_159:
[----:B------:R-:W-:Y:S05]  /*4a30*/  BSYNC B1 ;  /* 0x0000000000017941 */ /* 0x000fea0003800000 */
.L_x_158:
[----:B---3--:R-:W-:Y:S01]  /*4a40*/  @!P4 IMAD R13, R86, R124, R15 ;  /* 0x0000007c560dc224 */ /* 0x008fe200078e020f */
[----:B------:R-:W-:Y:S04]  /*4a50*/  BSSY B1, `(.L_x_160) ;  /* 0x0000006000017945 */ /* 0x000fe80003800000 */
[----:B------:R3:W-:Y:S01]  /*4a60*/  @!P4 STG.E.U8 desc[UR36][R6.64+0x78], R13 ;  /* 0x0000780d0600c986 */ /* 0x0007e2000c101124 */
[----:B------:R-:W-:Y:S05]  /*4a70*/  @P3 BRA `(.L_x_161) ;  /* 0x00000000000c3947 */ /* 0x000fea0003800000 */
[----:B------:R-:W5:Y:S02]  /*4a80*/  LDG.E.U8 R132, desc[UR36][R10.64+0x79] ;  /* 0x000079240a847981 */ /* 0x000f64000c1e1100 */
[----:B-----5:R-:W-:-:S05]  /*4a90*/  PRMT R12, R132, 0x8880, RZ ;  /* 0x00008880840c7816 */ /* 0x020fca00000000ff */
[----:B------:R-:W-:-:S07]  /*4aa0*/  IMAD R15, R12, R125, RZ ;  /* 0x0000007d0c0f7224 */ /* 0x000fce00078e02ff */
.L_x_161:
[----:B------:R-:W-:Y:S05]  /*4ab0*/  BSYNC B1 ;  /* 0x0000000000017941 */ /* 0x000fea0003800000 */
.L_x_160:
[----:B------:R-:W-:Y:S01]  /*4ac0*/  @!P3 IMAD R87, R87, R124, R15 ;  /* 0x0000007c5757b224 */ /* 0x000fe200078e020f */
[----:B------:R-:W-:Y:S04]  /*4ad0*/  BSSY B1, `(.L_x_162) ;  /* 0x0000006000017945 */ /* 0x000fe80003800000 */
[----:B------:R0:W-:Y:S01]  /*4ae0*/  @!P3 STG.E.U8 desc[UR36][R6.64+0x79], R87 ;  /* 0x000079570600b986 */ /* 0x0001e2000c101124 */
[----:B------:R-:W-:Y:S05]  /*4af0*/  @P5 BRA `(.L_x_163) ;  /* 0x00000000000c5947 */ /* 0x000fea0003800000 */
[----:B------:R-:W5:Y:S02]  /*4b00*/  LDG.E.U8 R132, desc[UR36][R8.64+0x80] ;  /* 0x0000802408847981 */ /* 0x000f64000c1e1100 */
[----:B-----5:R-:W-:-:S05]  /*4b10*/  PRMT R12, R132, 0x8880, RZ ;  /* 0x00008880840c7816 */ /* 0x020fca00000000ff */
[----:B------:R-:W-:-:S07]  /*4b20*/  IMAD R15, R12, R125, RZ ;  /* 0x0000007d0c0f7224 */ /* 0x000fce00078e02ff */
.L_x_163:
[----:B------:R-:W-:Y:S05]  /*4b30*/  BSYNC B1 ;  /* 0x0000000000017941 */ /* 0x000fea0003800000 */
.L_x_162:
[----:B---3--:R-:W-:Y:S01]  /*4b40*/  @!P5 IMAD R13, R88, R124, R15 ;  /* 0x0000007c580dd224 */ /* 0x008fe200078e020f */
[----:B------:R-:W-:Y:S04]  /*4b50*/  BSSY B1, `(.L_x_164) ;  /* 0x0000006000017945 */ /* 0x000fe80003800000 */
[----:B------:R3:W-:Y:S01]  /*4b60*/  @!P5 STG.E.U8 desc[UR36][R4.64+0x80], R13 ;  /* 0x0000800d0400d986 */ /* 0x0007e2000c101124 */
[----:B------:R-:W-:Y:S05]  /*4b70*/  @P2 BRA `(.L_x_165) ;  /* 0x00000000000c2947 */ /* 0x000fea0003800000 */
[----:B------:R-:W5:Y:S02]  /*4b80*/  LDG.E.U8 R132, desc[UR36][R8.64+0x81] ;  /* 0x0000812408847981 */ /* 0x000f64000c1e1100 */
[----:B-----5:R-:W-:-:S05]  /*4b90*/  PRMT R12, R132, 0x8880, RZ ;  /* 0x00008880840c7816 */ /* 0x020fca00000000ff */
[----:B------:R-:W-:-:S07]  /*4ba0*/  IMAD R15, R12, R125, RZ ;  /* 0x0000007d0c0f7224 */ /* 0x000fce00078e02ff */
.L_x_165:
[----:B------:R-:W-:Y:S05]  /*4bb0*/  BSYNC B1 ;  /* 0x0000000000017941 */ /* 0x000fea0003800000 */
.L_x_164:
        /* <DEDUP_REMOVED lines=11> */
.L_x_167:
[----:B------:R-:W-:Y:S05]  /*4c70*/  BSYNC B1 ;  /* 0x0000000000017941 */ /* 0x000fea0003800000 */
.L_x_166:
[----:B---3--:R-:W-:Y:S01]  /*4c80*/  @!P4 IMAD R13, R90, R124, R15 ;  /* 0x0000007c5a0dc224 */ /* 0x008fe200078e020f */
[----:B------:R-:W-:Y:S04]  /*4c90*/  BSSY B1, `(.L_x_168) ;  /* 0x0000006000017945 */ /* 0x000fe80003800000 */
[----:B------:R3:W-:Y:S01]  /*4ca0*/  @!P4 STG.E.U8 desc[UR36][R6.64+0x80], R13 ;  /* 0x0000800d0600c986 */ /* 0x0007e2000c101124 */
[----:B------:R-:W-:Y:S05]  /*4cb0*/  @P3 BRA `(.L_x_169) ;  /* 0x00000000000c3947 */ /* 0x000fea0003800000 */
[----:B------:R-:W5:Y:S02]  /*4cc0*/  LDG.E.U8 R132, desc[UR36][R10.64+0x81] ;  /* 0x000081240a847981 */ /* 0x000f64000c1e1100 */
[----:B-----5:R-:W-:-:S05]  /*4cd0*/  PRMT R12, R132, 0x8880, RZ ;  /* 0x00008880840c7816 */ /* 0x020fca00000000ff */
[----:B------:R-:W-:-:S07]  /*4ce0*/  IMAD R15, R12, R125, RZ ;  /* 0x0000007d0c0f7224 */ /* 0x000fce00078e02ff */
.L_x_169:
[----:B------:R-:W-:Y:S05]  /*4cf0*/  BSYNC B1 ;  /* 0x0000000000017941 */ /* 0x000fea0003800000 */
.L_x_168:
[----:B------:R-:W-:Y:S01]  /*4d00*/  @!P3 IMAD R91, R91, R124, R15 ;  /* 0x0000007c5b5bb224 */ /* 0x000fe200078e020f */
[----:B------:R-:W-:Y:S04]  /*4d10*/  BSSY B1, `(.L_x_170) ;  /* 0x0000006000017945 */ /* 0x000fe80003800000 */
[----:B------:R0:W-:Y:S01]  /*4d20*/  @!P3 STG.E.U8 desc[UR36][R6.64+0x81], R91 ;  /* 0x0000815b0600b986 */ /* 0x0001e2000c101124 */
[----:B------:R-:W-:Y:S05]  /*4d30*/  @P5 BRA `(.L_x_171) ;  /* 0x00000000000c5947 */ /* 0x000fea0003800000 */
[----:B------:R-:W5:Y:S02]  /*4d40*/  LDG.E.U8 R132, desc[UR36][R8.64+0x88] ;  /* 0x0000882408847981 */ /* 0x000f64000c1e1100 */
[----:B-----5:R-:W-:-:S05]  /*4d50*/  PRMT R12, R132, 0x8880, RZ ;  /* 0x00008880840c7816 */ /* 0x020fca00000000ff */
[----:B------:R-:W-:-:S07]  /*4d60*/  IMAD R15, R12, R125, RZ ;  /* 0x0000007d0c0f7224 */ /* 0x000fce00078e02ff */
.L_x_171:
[----:B------:R-:W-:Y:S05]  /*4d70*/  BSYNC B1 ;  /* 0x0000000000017941 */ /* 0x000fea0003800000 */
.L_x_170:
[----:B---3--:R-:W-:Y:S01]  /*4d80*/  @!P5 IMAD R13, R92, R124, R15 ;  /* 0x0000007c5c0dd224 */ /* 0x008fe200078e020f */
[----:B------:R-:W-:Y:S04]  /*4d90*/  BSSY B1, `(.L_x_172) ;  /* 0x0000006000017945 */ /* 0x000fe80003800000 */
[----:B------:R3:W-:Y:S01]  /*4da0*/  @!P5 STG.E.U8 desc[UR36][R4.64+0x88], R13 ;  /* 0x0000880d0400d986 */ /* 0x0007e2000c101124 */
[----:B------:R-:W-:Y:S05]  /*4db0*/  @P2 BRA `(.L_x_173) ;  /* 0x00000000000c2947 */ /* 0x000fea0003800000 */
[----:B------:R-:W5:Y:S02]  /*4dc0*/  LDG.E.U8 R132, desc[UR36][R8.64+0x89] ;  /* 0x0000892408847981 */ /* 0x000f64000c1e1100 */
[----:B-----5:R-:W-:-:S05]  /*4dd0*/  PRMT R12, R132, 0x8880, RZ ;  /* 0x00008880840c7816 */ /* 0x020fca00000000ff */
[----:B------:R-:W-:-:S07]  /*4de0*/  IMAD R15, R12, R125, RZ ;  /* 0x0000007d0c0f7224 */ /* 0x000fce00078e02ff */
.L_x_173:
[----:B------:R-:W-:Y:S05]  /*4df0*/  BSYNC B1 ;  /* 0x0000000000017941 */ /* 0x000fea0003800000 */
.L_x_172:
        /* <DEDUP_REMOVED lines=11> */
.L_x_175:
[----:B------:R-:W-:Y:S05]  /*4eb0*/  BSYNC B1 ;  /* 0x0000000000017941 */ /* 0x000fea0003800000 */
.L_x_174:
[----:B---3--:R-:W-:Y:S01]  /*4ec0*/  @!P4 IMAD R13, R94, R124, R15 ;  /* 0x0000007c5e0dc224 */ /* 0x008fe200078e020f */
[----:B------:R-:W-:Y:S04]  /*4ed0*/  BSSY B1, `(.L_x_176) ;  /* 0x0000006000017945 */ /* 0x000fe80003800000 */
[----:B------:R3:W-:Y:S01]  /*4ee0*/  @!P4 STG.E.U8 desc[UR36][R6.64+0x88], R13 ;  /* 0x0000880d0600c986 */ /* 0x0007e2000c101124 */
[----:B------:R-:W-:Y:S05]  /*4ef0*/  @P3 BRA `(.L_x_177) ;  /* 0x00000000000c3947 */ /* 0x000fea0003800000 */
[----:B------:R-:W5:Y:S02]  /*4f00*/  LDG.E.U8 R132, desc[UR36][R10.64+0x89] ;  /* 0x000089240a847981 */ /* 0x000f64000c1e1100 */
[----:B-----5:R-:W-:-:S05]  /*4f10*/  PRMT R12, R132, 0x8880, RZ ;  /* 0x00008880840c7816 */ /* 0x020fca00000000ff */
[----:B------:R-:W-:-:S07]  /*4f20*/  IMAD R15, R12, R125, RZ ;  /* 0x0000007d0c0f7224 */ /* 0x000fce00078e02ff */
.L_x_177:
[----:B------:R-:W-:Y:S05]  /*4f30*/  BSYNC B1 ;  /* 0x0000000000017941 */ /* 0x000fea0003800000 */
.L_x_176:
[----:B------:R-:W-:Y:S01]  /*4f40*/  @!P3 IMAD R95, R95, R124, R15 ;  /* 0x0000007c5f5fb224 */ /* 0x000fe200078e020f */
[----:B------:R-:W-:Y:S04]  /*4f50*/  BSSY B1, `(.L_x_178) ;  /* 0x0000006000017945 */ /* 0x000fe80003800000 */
[----:B------:R0:W-:Y:S01]  /*4f60*/  @!P3 STG.E.U8 desc[UR36][R6.64+0x89], R95 ;  /* 0x0000895f0600b986 */ /* 0x0001e2000c101124 */
[----:B------:R-:W-:Y:S05]  /*4f70*/  @P5 BRA `(.L_x_179) ;  /* 0x00000000000c5947 */ /* 0x000fea0003800000 */
[----:B------:R-:W5:Y:S02]  /*4f80*/  LDG.E.U8 R132, desc[UR36][R8.64+0x90] ;  /* 0x0000902408847981 */ /* 0x000f64000c1e1100 */
[----:B-----5:R-:W-:-:S05]  /*4f90*/  PRMT R12, R132, 0x8880, RZ ;  /* 0x00008880840c7816 */ /* 0x020fca00000000ff */
[----:B------:R-:W-:-:S07]  /*4fa0*/  IMAD R15, R12, R125, RZ ;  /* 0x0000007d0c0f7224 */ /* 0x000fce00078e02ff */
.L_x_179:
[----:B------:R-:W-:Y:S05]  /*4fb0*/  BSYNC B1 ;  /* 0x0000000000017941 */ /* 0x000fea0003800000 */
.L_x_178:
[----:B---3--:R-:W-:Y:S01]  /*4fc0*/  @!P5 IMAD R13, R96, R124, R15 ;  /* 0x0000007c600dd224 */ /* 0x008fe200078e020f */
[----:B------:R-:W-:Y:S04]  /*4fd0*/  BSSY B1, `(.L_x_180) ;  /* 0x0000006000017945 */ /* 0x000fe80003800000 */
[----:B------:R3:W-:Y:S01]  /*4fe0*/  @!P5 STG.E.U8 desc[UR36][R4.64+0x90], R13 ;  /* 0x0000900d0400d986 */ /* 0x0007e2000c101124 */
[----:B------:R-:W-:Y:S05]  /*4ff0*/  @P2 BRA `(.L_x_181) ;  /* 0x00000000000c2947 */ /* 0x000fea0003800000 */
[----:B------:R-:W5:Y:S02]  /*5000*/  LDG.E.U8 R132, desc[UR36][R8.64+0x91] ;  /* 0x0000912408847981 */ /* 0x000f64000c1e1100 */
[----:B-----5:R-:W-:-:S05]  /*5010*/  PRMT R12, R132, 0x8880, RZ ;  /* 0x00008880840c7816 */ /* 0x020fca00000000ff */
[----:B------:R-:W-:-:S07]  /*5020*/  IMAD R15, R12, R125, RZ ;  /* 0x0000007d0c0f7224 */ /* 0x000fce00078e02ff */
.L_x_181:
[----:B------:R-:W-:Y:S05]  /*5030*/  BSYNC B1 ;  /* 0x0000000000017941 */ /* 0x000fea0003800000 */
.L_x_180:
        /* <DEDUP_REMOVED lines=11> */
.L_x_183:
[----:B------:R-:W-:Y:S05]  /*50f0*/  BSYNC B1 ;  /* 0x0000000000017941 */ /* 0x000fea0003800000 */
.L_x_182:
[----:B---3--:R-:W-:Y:S01]  /*5100*/  @!P4 IMAD R13, R98, R124, R15 ;  /* 0x0000007c620dc224 */ /* 0x008fe200078e020f */
[----:B------:R-:W-:Y:S04]  /*5110*/  BSSY B1, `(.L_x_184) ;  /* 0x0000006000017945 */ /* 0x000fe80003800000 */
[----:B------:R3:W-:Y:S01]  /*5120*/  @!P4 STG.E.U8 desc[UR36][R6.64+0x90], R13 ;  /* 0x0000900d0600c986 */ /* 0x0007e2000c101124 */
[----:B------:R-:W-:Y:S05]  /*5130*/  @P3 BRA `(.L_x_185) ;  /* 0x00000000000c3947 */ /* 0x000fea0003800000 */
[----:B------:R-:W5:Y:S02]  /*5140*/  LDG.E.U8 R132, desc[UR36][R10.64+0x91] ;  /* 0x000091240a847981 */ /* 0x000f64000c1e1100 */
[----:B-----5:R-:W-:-:S05]  /*5150*/  PRMT R12, R132, 0x8880, RZ ;  /* 0x00008880840c7816 */ /* 0x020fca00000000ff */
[----:B------:R-:W-:-:S07]  /*5160*/  IMAD R15, R12, R125, RZ ;  /* 0x0000007d0c0f7224 */ /* 0x000fce00078e02ff */
.L_x_185:
[----:B------:R-:W-:Y:S05]  /*5170*/  BSYNC B1 ;  /* 0x0000000000017941 */ /* 0x000fea0003800000 */
.L_x_184:
[----:B------:R-:W-:Y:S01]  /*5180*/  @!P3 IMAD R99, R99, R124, R15 ;  /* 0x0000007c6363b224 */ /* 0x000fe200078e020f */
[----:B------:R-:W-:Y:S04]  /*5190*/  BSSY B1, `(.L_x_186) ;  /* 0x0000006000017945 */ /* 0x000fe80003800000 */
[----:B------:R0:W-:Y:S01]  /*51a0*/  @!P3 STG.E.U8 desc[UR36][R6.64+0x91], R99 ;  /* 0x000091630600b986 */ /* 0x0001e2000c101124 */
[----:B------:R-:W-:Y:S05]  /*51b0*/  @P5 BRA `(.L_x_187) ;  /* 0x00000000000c5947 */ /* 0x000fea0003800000 */
[----:B------:R-:W5:Y:S02]  /*51c0*/  LDG.E.U8 R132, desc[UR36][R8.64+0x98] ;  /* 0x0000982408847981 */ /* 0x000f64000c1e1100 */
[----:B-----5:R-:W-:-:S05]  /*51d0*/  PRMT R12, R132, 0x8880, RZ ;  /* 0x00008880840c7816 */ /* 0x020fca00000000ff */
[----:B------:R-:W-:-:S07]  /*51e0*/  IMAD R15, R12, R125, RZ ;  /* 0x0000007d0c0f7224 */ /* 0x000fce00078e02ff */
.L_x_187:
[----:B------:R-:W-:Y:S05]  /*51f0*/  BSYNC B1 ;  /* 0x0000000000017941 */ /* 0x000fea0003800000 */
.L_x_186:
[----:B---3--:R-:W-:Y:S01]  /*5200*/  @!P5 IMAD R13, R100, R124, R15 ;  /* 0x0000007c640dd224 */ /* 0x008fe200078e020f */
[----:B------:R-:W-:Y:S04]  /*5210*/  BSSY B1, `(.L_x_188) ;  /* 0x0000006000017945 */ /* 0x000fe80003800000 */
[----:B------:R3:W-:Y:S01]  /*5220*/  @!P5 STG.E.U8 desc[UR36][R4.64+0x98], R13 ;  /* 0x0000980d0400d986 */ /* 0x0007e2000c101124 */
[----:B------:R-:W-:Y:S05]  /*5230*/  @P2 BRA `(.L_x_189) ;  /* 0x00000000000c2947 */ /* 0x000fea0003800000 */
[----:B------:R-:W5:Y:S02]  /*5240*/  LDG.E.U8 R132, desc[UR36][R8.64+0x99] ;  /* 0x0000992408847981 */ /* 0x000f64000c1e1100 */
[----:B-----5:R-:W-:-:S05]  /*5250*/  PRMT R12, R132, 0x8880, RZ ;  /* 0x00008880840c7816 */ /* 0x020fca00000000ff */
[----:B------:R-:W-:-:S07]  /*5260*/  IMAD R15, R12, R125, RZ ;  /* 0x0000007d0c0f7224 */ /* 0x000fce00078e02ff */
.L_x_189:
[----:B------:R-:W-:Y:S05]  /*5270*/  BSYNC B1 ;  /* 0x0000000000017941 */ /* 0x000fea0003800000 */
.L_x_188:
        /* <DEDUP_REMOVED lines=11> */
.L_x_191:
[----:B------:R-:W-:Y:S05]  /*5330*/  BSYNC B1 ;  /* 0x0000000000017941 */ /* 0x000fea0003800000 */
.L_x_190:
[----:B---3--:R-:W-:Y:S01]  /*5340*/  @!P4 IMAD R13, R102, R124, R15 ;  /* 0x0000007c660dc224 */ /* 0x008fe200078e020f */
[----:B------:R-:W-:Y:S04]  /*5350*/  BSSY B1, `(.L_x_192) ;  /* 0x0000006000017945 */ /* 0x000fe80003800000 */
[----:B------:R3:W-:Y:S01]  /*5360*/  @!P4 STG.E.U8 desc[UR36][R6.64+0x98], R13 ;  /* 0x0000980d0600c986 */ /* 0x0007e2000c101124 */
[----:B------:R-:W-:Y:S05]  /*5370*/  @P3 BRA `(.L_x_193) ;  /* 0x00000000000c3947 */ /* 0x000fea0003800000 */
[----:B------:R-:W5:Y:S02]  /*5380*/  LDG.E.U8 R132, desc[UR36][R10.64+0x99] ;  /* 0x000099240a847981 */ /* 0x000f64000c1e1100 */
[----:B-----5:R-:W-:-:S05]  /*5390*/  PRMT R12, R132, 0x8880, RZ ;  /* 0x00008880840c7816 */ /* 0x020fca00000000ff */
[----:B------:R-:W-:-:S07]  /*53a0*/  IMAD R15, R12, R125, RZ ;  /* 0x0000007d0c0f7224 */ /* 0x000fce00078e02ff */
.L_x_193:
[----:B------:R-:W-:Y:S05]  /*53b0*/  BSYNC B1 ;  /* 0x0000000000017941 */ /* 0x000fea0003800000 */
.L_x_192:
[----:B------:R-:W-:Y:S01]  /*53c0*/  @!P3 IMAD R103, R103, R124, R15 ;  /* 0x0000007c6767b224 */ /* 0x000fe200078e020f */
[----:B------:R-:W-:Y:S04]  /*53d0*/  BSSY B1, `(.L_x_194) ;  /* 0x0000006000017945 */ /* 0x000fe80003800000 */
[----:B------:R0:W-:Y:S01]  /*53e0*/  @!P3 STG.E.U8 desc[UR36][R6.64+0x99], R103 ;  /* 0x000099670600b986 */ /* 0x0001e2000c101124 */
[----:B------:R-:W-:Y:S05]  /*53f0*/  @P5 BRA `(.L_x_195) ;  /* 0x00000000000c5947 */ /* 0x000fea0003800000 */
[----:B------:R-:W5:Y:S02]  /*5400*/  LDG.E.U8 R132, desc[UR36][R8.64+0xa0] ;  /* 0x0000a02408847981 */ /* 0x000f64000c1e1100 */
[----:B-----5:R-:W-:-:S05]  /*5410*/  PRMT R12, R132, 0x8880, RZ ;  /* 0x00008880840c7816 */ /* 0x020fca00000000ff */
[----:B------:R-:W-:-:S07]  /*5420*/  IMAD R15, R12, R125, RZ ;  /* 0x0000007d0c0f7224 */ /* 0x000fce00078e02ff */
.L_x_195:
[----:B------:R-:W-:Y:S05]  /*5430*/  BSYNC B1 ;  /* 0x0000000000017941 */ /* 0x000fea0003800000 */
.L_x_194:
[----:B---3--:R-:W-:Y:S01]  /*5440*/  @!P5 IMAD R13, R104, R124, R15 ;  /* 0x0000007c680dd224 */ /* 0x008fe200078e020f */
[----:B------:R-:W-:Y:S04]  /*5450*/  BSSY B1, `(.L_x_196) ;  /* 0x0000006000017945 */ /* 0x000fe80003800000 */
[----:B------:R3:W-:Y:S01]  /*5460*/  @!P5 STG.E.U8 desc[UR36][R4.64+0xa0], R13 ;  /* 0x0000a00d0400d986 */ /* 0x0007e2000c101124 */
[----:B------:R-:W-:Y:S05]  /*5470*/  @P2 BRA `(.L_x_197) ;  /* 0x00000000000c2947 */ /* 0x000fea0003800000 */
[----:B------:R-:W5:Y:S02]  /*5480*/  LDG.E.U8 R132, desc[UR36][R8.64+0xa1] ;  /* 0x0000a12408847981 */ /* 0x000f64000c1e1100 */
[----:B-----5:R-:W-:-:S05]  /*5490*/  PRMT R12, R132, 0x8880, RZ ;  /* 0x00008880840c7816 */ /* 0x020fca00000000ff */
[----:B------:R-:W-:-:S07]  /*54a0*/  IMAD R15, R12, R125, RZ ;  /* 0x0000007d0c0f7224 */ /* 0x000fce00078e02ff */
.L_x_197:
[----:B------:R-:W-:Y:S05]  /*54b0*/  BSYNC B1 ;  /* 0x0000000000017941 */ /* 0x000fea0003800000 */
.L_x_196:
        /* <DEDUP_REMOVED lines=11> */
.L_x_199:
[----:B------:R-:W-:Y:S05]  /*5570*/  BSYNC B1 ;  /* 0x0000000000017941 */ /* 0x000fea0003800000 */
.L_x_198:
[----:B---3--:R-:W-:Y:S01]  /*5580*/  @!P4 IMAD R13, R106, R124, R15 ;  /* 0x0000007c6a0dc224 */ /* 0x008fe200078e020f */
[----:B------:R-:W-:Y:S04]  /*5590*/  BSSY B1, `(.L_x_200) ;  /* 0x0000006000017945 */ /* 0x000fe80003800000 */
[----:B------:R3:W-:Y:S01]  /*55a0*/  @!P4 STG.E.U8 desc[UR36][R6.64+0xa0], R13 ;  /* 0x0000a00d0600c986 */ /* 0x0007e2000c101124 */
[----:B------:R-:W-:Y:S05]  /*55b0*/  @P3 BRA `(.L_x_201) ;  /* 0x00000000000c3947 */ /* 0x000fea0003800000 */
[----:B------:R-:W5:Y:S02]  /*55c0*/  LDG.E.U8 R132, desc[UR36][R10.64+0xa1] ;  /* 0x0000a1240a847981 */ /* 0x000f64000c1e1100 */
[----:B-----5:R-:W-:-:S05]  /*55d0*/  PRMT R12, R132, 0x8880, RZ ;  /* 0x00008880840c7816 */ /* 0x020fca00000000ff */
[----:B------:R-:W-:-:S07]  /*55e0*/  IMAD R15, R12, R125, RZ ;  /* 0x0000007d0c0f7224 */ /* 0x000fce00078e02ff */
.L_x_201:
[----:B------:R-:W-:Y:S05]  /*55f0*/  BSYNC B1 ;  /* 0x0000000000017941 */ /* 0x000fea0003800000 */
.L_x_200:
[----:B------:R-:W-:Y:S01]  /*5600*/  @!P3 IMAD R107, R107, R124, R15 ;  /* 0x0000007c6b6bb224 */ /* 0x000fe200078e020f */
[----:B------:R-:W-:Y:S04]  /*5610*/  BSSY B1, `(.L_x_202) ;  /* 0x0000006000017945 */ /* 0x000fe80003800000 */
[----:B------:R0:W-:Y:S01]  /*5620*/  @!P3 STG.E.U8 desc[UR36][R6.64+0xa1], R107 ;  /* 0x0000a16b0600b986 */ /* 0x0001e2000c101124 */
[----:B------:R-:W-:Y:S05]  /*5630*/  @P5 BRA `(.L_x_203) ;  /* 0x00000000000c5947 */ /* 0x000fea0003800000 */
[----:B------:R-:W5:Y:S02]  /*5640*/  LDG.E.U8 R132, desc[UR36][R8.64+0xa8] ;  /* 0x0000a82408847981 */ /* 0x000f64000c1e1100 */
[----:B-----5:R-:W-:-:S05]  /*5650*/  PRMT R12, R132, 0x8880, RZ ;  /* 0x00008880840c7816 */ /* 0x020fca00000000ff */
[----:B------:R-:W-:-:S07]  /*5660*/  IMAD R15, R12, R125, RZ ;  /* 0x0000007d0c0f7224 */ /* 0x000fce00078e02ff */
.L_x_203:
[----:B------:R-:W-:Y:S05]  /*5670*/  BSYNC B1 ;  /* 0x0000000000017941 */ /* 0x000fea0003800000 */
.L_x_202:
[----:B---3--:R-:W-:Y:S01]  /*5680*/  @!P5 IMAD R13, R108, R124, R15 ;  /* 0x0000007c6c0dd224 */ /* 0x008fe200078e020f */
[----:B------:R-:W-:Y:S04]  /*5690*/  BSSY B1, `(.L_x_204) ;  /* 0x0000006000017945 */ /* 0x000fe80003800000 */
[----:B------:R3:W-:Y:S01]  /*56a0*/  @!P5 STG.E.U8 desc[UR36][R4.64+0xa8], R13 ;  /* 0x0000a80d0400d986 */ /* 0x0007e2000c101124 */
[----:B------:R-:W-:Y:S05]  /*56b0*/  @P2 BRA `(.L_x_205) ;  /* 0x00000000000c2947 */ /* 0x000fea0003800000 */
[----:B------:R-:W5:Y:S02]  /*56c0*/  LDG.E.U8 R132, desc[UR36][R8.64+0xa9] ;  /* 0x0000a92408847981 */ /* 0x000f64000c1e1100 */
[----:B-----5:R-:W-:-:S05]  /*56d0*/  PRMT R12, R132, 0x8880, RZ ;  /* 0x00008880840c7816 */ /* 0x020fca00000000ff */
[----:B------:R-:W-:-:S07]  /*56e0*/  IMAD R15, R12, R125, RZ ;  /* 0x0000007d0c0f7224 */ /* 0x000fce00078e02ff */
.L_x_205:
[----:B------:R-:W-:Y:S05]  /*56f0*/  BSYNC B1 ;  /* 0x0000000000017941 */ /* 0x000fea0003800000 */
.L_x_204:
        /* <DEDUP_REMOVED lines=11> */
.L_x_207:
[----:B------:R-:W-:Y:S05]  /*57b0*/  BSYNC B1 ;  /* 0x0000000000017941 */ /* 0x000fea0003800000 */
.L_x_206:
[----:B---3--:R-:W-:Y:S01]  /*57c0*/  @!P4 IMAD R13, R110, R124, R15 ;  /* 0x0000007c6e0dc224 */ /* 0x008fe200078e020f */
[----:B------:R-:W-:Y:S04]  /*57d0*/  BSSY B1, `(.L_x_208) ;  /* 0x0000006000017945 */ /* 0x000fe80003800000 */
[----:B------:R3:W-:Y:S01]  /*57e0*/  @!P4 STG.E.U8 desc[UR36][R6.64+0xa8], R13 ;  /* 0x0000a80d0600c986 */ /* 0x0007e2000c101124 */
[----:B------:R-:W-:Y:S05]  /*57f0*/  @P3 BRA `(.L_x_209) ;  /* 0x00000000000c3947 */ /* 0x000fea0003800000 */
[----:B------:R-:W5:Y:S02]  /*5800*/  LDG.E.U8 R132, desc[UR36][R10.64+0xa9] ;  /* 0x0000a9240a847981 */ /* 0x000f64000c1e1100 */
[----:B-----5:R-:W-:-:S05]  /*5810*/  PRMT R12, R132, 0x8880, RZ ;  /* 0x00008880840c7816 */ /* 0x020fca00000000ff */
[----:B------:R-:W-:-:S07]  /*5820*/  IMAD R15, R12, R125, RZ ;  /* 0x0000007d0c0f7224 */ /* 0x000fce00078e02ff */
.L_x_209:
[----:B------:R-:W-:Y:S05]  /*5830*/  BSYNC B1 ;  /* 0x0000000000017941 */ /* 0x000fea0003800000 */
.L_x_208:
[----:B------:R-:W-:Y:S01]  /*5840*/  @!P3 IMAD R111, R111, R124, R15 ;  /* 0x0000007c6f6fb224 */ /* 0x000fe200078e020f */
[----:B------:R-:W-:Y:S04]  /*5850*/  BSSY B1, `(.L_x_210) ;  /* 0x0000006000017945 */ /* 0x000fe80003800000 */
[----:B------:R0:W-:Y:S01]  /*5860*/  @!P3 STG.E.U8 desc[UR36][R6.64+0xa9], R111 ;  /* 0x0000a96f0600b986 */ /* 0x0001e2000c101124 */
[----:B------:R-:W-:Y:S05]  /*5870*/  @P5 BRA `(.L_x_211) ;  /* 0x00000000000c5947 */ /* 0x000fea0003800000 */
[----:B------:R-:W5:Y:S02]  /*5880*/  LDG.E.U8 R132, desc[UR36][R8.64+0xb0] ;  /* 0x0000b02408847981 */ /* 0x000f64000c1e1100 */
[----:B-----5:R-:W-:-:S05]  /*5890*/  PRMT R12, R132, 0x8880, RZ ;  /* 0x00008880840c7816 */ /* 0x020fca00000000ff */
[----:B------:R-:W-:-:S07]  /*58a0*/  IMAD R15, R12, R125, RZ ;  /* 0x0000007d0c0f7224 */ /* 0x000fce00078e02ff */
.L_x_211:
[----:B------:R-:W-:Y:S05]  /*58b0*/  BSYNC B1 ;  /* 0x0000000000017941 */ /* 0x000fea0003800000 */
.L_x_210:
[----:B---3--:R-:W-:Y:S01]  /*58c0*/  @!P5 IMAD R13, R112, R124, R15 ;  /* 0x0000007c700dd224 */ /* 0x008fe200078e020f */
[----:B------:R-:W-:Y:S04]  /*58d0*/  BSSY B1, `(.L_x_212) ;  /* 0x0000006000017945 */ /* 0x000fe80003800000 */
[----:B------:R3:W-:Y:S01]  /*58e0*/  @!P5 STG.E.U8 desc[UR36][R4.64+0xb0], R13 ;  /* 0x0000b00d0400d986 */ /* 0x0007e2000c101124 */
[----:B------:R-:W-:Y:S05]  /*58f0*/  @P2 BRA `(.L_x_213) ;  /* 0x00000000000c2947 */ /* 0x000fea0003800000 */
[----:B------:R-:W5:Y:S02]  /*5900*/  LDG.E.U8 R132, desc[UR36][R8.64+0xb1] ;  /* 0x0000b12408847981 */ /* 0x000f64000c1e1100 */
[----:B-----5:R-:W-:-:S05]  /*5910*/  PRMT R12, R132, 0x8880, RZ ;  /* 0x00008880840c7816 */ /* 0x020fca00000000ff */
[----:B------:R-:W-:-:S07]  /*5920*/  IMAD R15, R12, R125, RZ ;  /* 0x0000007d0c0f7224 */ /* 0x000fce00078e02ff */
.L_x_213:
[----:B------:R-:W-:Y:S05]  /*5930*/  BSYNC B1 ;  /* 0x0000000000017941 */ /* 0x000fea0003800000 */
.L_x_212:
[----:B------:R-:W-:Y:S01]  /*5940*/  ISETP.LT.OR P4, PT, R3, 0xb1, !P0 ;  /* 0x000000b10300780c */ /* 0x000fe20004781670 */
[----:B------:R-:W-:Y:S01]  /*5950*/  @!P2 IMAD R113, R113, R124, R15 ;  /* 0x0000007c7171a224 */ /* 0x000fe200078e020f */
[----:B------:R-:W-:Y:S01]  /*5960*/  BSSY B1, `(.L_x_214) ;  /* 0x000000a000017945 */ /* 0x000fe20003800000 */
[C---:B------:R-:W-:Y:S02]  /*5970*/  ISETP.LT.OR P3, PT, R3.reuse, 0xb2, !P0 ;  /* 0x000000b20300780c */ /* 0x040fe40004761670 */
[C---:B------:R-:W-:Y:S01]  /*5980*/  ISETP.LT.OR P5, PT, R3.reuse, 0xb9, !P0 ;  /* 0x000000b90300780c */ /* 0x040fe200047a1670 */
[----:B------:R0:W-:Y:S01]  /*5990*/  @!P2 STG.E.U8 desc[UR36][R4.64+0xb1], R113 ;  /* 0x0000b1710400a986 */ /* 0x0001e2000c101124 */
[C---:B------:R-:W-:Y:S02]  /*59a0*/  ISETP.LT.OR P2, PT, R3.reuse, 0xb9, !P1 ;  /* 0x000000b90300780c */ /* 0x040fe40004f41670 */
[----:B------:R-:W-:-:S04]  /*59b0*/  ISETP.LT.OR P1, PT, R3, 0xba, !P1 ;  /* 0x000000ba0300780c */ /* 0x000fc80004f21670 */
[----:B------:R-:W-:Y:S09]  /*59c0*/  @P4 BRA `(.L_x_215) ;  /* 0x00000000000c4947 */ /* 0x000ff20003800000 */
[----:B------:R-:W5:Y:S02]  /*59d0*/  LDG.E.U8 R132, desc[UR36][R10.64+0xb0] ;  /* 0x0000b0240a847981 */ /* 0x000f64000c1e1100 */
[----:B-----5:R-:W-:-:S05]  /*59e0*/  PRMT R12, R132, 0x8880, RZ ;  /* 0x00008880840c7816 */ /* 0x020fca00000000ff */
[----:B------:R-:W-:-:S07]  /*59f0*/  IMAD R15, R12, R125, RZ ;  /* 0x0000007d0c0f7224 */ /* 0x000fce00078e02ff */
.L_x_215:
[----:B------:R-:W-:Y:S05]  /*5a00*/  BSYNC B1 ;  /* 0x0000000000017941 */ /* 0x000fea0003800000 */
.L_x_214:
[----:B---3--:R-:W-:Y:S01]  /*5a10*/  @!P4 IMAD R13, R114, R124, R15 ;  /* 0x0000007c720dc224 */ /* 0x008fe200078e020f */
[----:B------:R-:W-:Y:S04]  /*5a20*/  BSSY B1, `(.L_x_216) ;  /* 0x0000006000017945 */ /* 0x000fe80003800000 */
[----:B------:R3:W-:Y:S01]  /*5a30*/  @!P4 STG.E.U8 desc[UR36][R6.64+0xb0], R13 ;  /* 0x0000b00d0600c986 */ /* 0x0007e2000c101124 */
[----:B------:R-:W-:Y:S05]  /*5a40*/  @P3 BRA `(.L_x_217) ;  /* 0x00000000000c3947 */ /* 0x000fea0003800000 */
[----:B------:R-:W5:Y:S02]  /*5a50*/  LDG.E.U8 R132, desc[UR36][R10.64+0xb1] ;  /* 0x0000b1240a847981 */ /* 0x000f64000c1e1100 */
[----:B-----5:R-:W-:-:S05]  /*5a60*/  PRMT R12, R132, 0x8880, RZ ;  /* 0x00008880840c7816 */ /* 0x020fca00000000ff */
[----:B------:R-:W-:-:S07]  /*5a70*/  IMAD R15, R12, R125, RZ ;  /* 0x0000007d0c0f7224 */ /* 0x000fce00078e02ff */
.L_x_217:
[----:B------:R-:W-:Y:S05]  /*5a80*/  BSYNC B1 ;  /* 0x0000000000017941 */ /* 0x000fea0003800000 */
.L_x_216:
[----:B------:R-:W-:Y:S01]  /*5a90*/  @!P3 IMAD R115, R115, R124, R15 ;  /* 0x0000007c7373b224 */ /* 0x000fe200078e020f */
[----:B------:R-:W-:Y:S04]  /*5aa0*/  BSSY B1, `(.L_x_218) ;  /* 0x0000006000017945 */ /* 0x000fe80003800000 */
[----:B------:R0:W-:Y:S01]  /*5ab0*/  @!P3 STG.E.U8 desc[UR36][R6.64+0xb1], R115 ;  /* 0x0000b1730600b986 */ /* 0x0001e2000c101124 */
[----:B------:R-:W-:Y:S05]  /*5ac0*/  @P2 BRA `(.L_x_219) ;  /* 0x00000000000c2947 */ /* 0x000fea0003800000 */
[----:B------:R-:W5:Y:S02]  /*5ad0*/  LDG.E.U8 R132, desc[UR36][R8.64+0xb8] ;  /* 0x0000b82408847981 */ /* 0x000f64000c1e1100 */
[----:B-----5:R-:W-:-:S05]  /*5ae0*/  PRMT R12, R132, 0x8880, RZ ;  /* 0x00008880840c7816 */ /* 0x020fca00000000ff */
[----:B------:R-:W-:-:S07]  /*5af0*/  IMAD R15, R12, R125, RZ ;  /* 0x0000007d0c0f7224 */ /* 0x000fce00078e02ff */
.L_x_219:
[----:B------:R-:W-:Y:S05]  /*5b00*/  BSYNC B1 ;  /* 0x0000000000017941 */ /* 0x000fea0003800000 */
.L_x_218:
[----:B---3--:R-:W-:Y:S01]  /*5b10*/  @!P2 IMAD R13, R116, R124, R15 ;  /* 0x0000007c740da224 */ /* 0x008fe200078e020f */
[----:B------:R-:W-:Y:S04]  /*5b20*/  BSSY B1, `(.L_x_220) ;  /* 0x0000006000017945 */ /* 0x000fe80003800000 */
[----:B------:R3:W-:Y:S01]  /*5b30*/  @!P2 STG.E.U8 desc[UR36][R4.64+0xb8], R13 ;  /* 0x0000b80d0400a986 */ /* 0x0007e2000c101124 */
[----:B------:R-:W-:Y:S05]  /*5b40*/  @P1 BRA `(.L_x_221) ;  /* 0x00000000000c1947 */ /* 0x000fea0003800000 */
[----:B------:R-:W5:Y:S02]  /*5b50*/  LDG.E.U8 R132, desc[UR36][R8.64+0xb9] ;  /* 0x0000b92408847981 */ /* 0x000f64000c1e1100 */
[----:B-----5:R-:W-:-:S05]  /*5b60*/  PRMT R12, R132, 0x8880, RZ ;  /* 0x00008880840c7816 */ /* 0x020fca00000000ff */
[----:B------:R-:W-:-:S07]  /*5b70*/  IMAD R15, R12, R125, RZ ;  /* 0x0000007d0c0f7224 */ /* 0x000fce00078e02ff */
.L_x_221:
[----:B------:R-:W-:Y:S05]  /*5b80*/  BSYNC B1 ;  /* 0x0000000000017941 */ /* 0x000fea0003800000 */
.L_x_220:
[----:B------:R-:W-:Y:S01]  /*5b90*/  @!P1 IMAD R117, R117, R124, R15 ;  /* 0x0000007c75759224 */ /* 0x000fe200078e020f */
[----:B------:R-:W-:Y:S04]  /*5ba0*/  BSSY B1, `(.L_x_222) ;  /* 0x0000006000017945 */ /* 0x000fe80003800000 */
[----:B------:R0:W-:Y:S01]  /*5bb0*/  @!P1 STG.E.U8 desc[UR36][R4.64+0xb9], R117 ;  /* 0x0000b97504009986 */ /* 0x0001e2000c101124 */
[----:B------:R-:W-:Y:S05]  /*5bc0*/  @P5 BRA `(.L_x_223) ;  /* 0x00000000000c5947 */ /* 0x000fea0003800000 */
[----:B------:R-:W0:Y:S02]  /*5bd0*/  LDG.E.U8 R132, desc[UR36][R10.64+0xb8] ;  /* 0x0000b8240a847981 */ /* 0x000e24000c1e1100 */
[----:B0123--:R-:W-:-:S05]  /*5be0*/  PRMT R4, R132, 0x8880, RZ ;  /* 0x0000888084047816 */ /* 0x00ffca00000000ff */
[----:B------:R-:W-:-:S07]  /*5bf0*/  IMAD R15, R4, R125, RZ ;  /* 0x0000007d040f7224 */ /* 0x000fce00078e02ff */
.L_x_223:
[----:B------:R-:W-:Y:S05]  /*5c00*/  BSYNC B1 ;  /* 0x0000000000017941 */ /* 0x000fea0003800000 */
.L_x_222:
[----:B0123--:R-:W-:Y:S01]  /*5c10*/  @!P5 IMAD R5, R118, R124, R15 ;  /* 0x0000007c7605d224 */ /* 0x00ffe200078e020f */
[----:B------:R-:W-:Y:S01]  /*5c20*/  ISETP.LT.OR P0, PT, R3, 0xba, !P0 ;  /* 0x000000ba0300780c */ /* 0x000fe20004701670 */
[----:B------:R-:W-:Y:S03]  /*5c30*/  BSSY B1, `(.L_x_224) ;  /* 0x0000006000017945 */ /* 0x000fe60003800000 */
[----:B------:R0:W-:Y:S09]  /*5c40*/  @!P5 STG.E.U8 desc[UR36][R6.64+0xb8], R5 ;  /* 0x0000b8050600d986 */ /* 0x0001f2000c101124 */
[----:B------:R-:W-:Y:S05]  /*5c50*/  @P0 BRA `(.L_x_225) ;  /* 0x00000000000c0947 */ /* 0x000fea0003800000 */
[----:B------:R-:W2:Y:S02]  /*5c60*/  LDG.E.U8 R132, desc[UR36][R10.64+0xb9] ;  /* 0x0000b9240a847981 */ /* 0x000ea4000c1e1100 */
[----:B--2---:R-:W-:-:S05]  /*5c70*/  PRMT R4, R132, 0x8880, RZ ;  /* 0x0000888084047816 */ /* 0x004fca00000000ff */
[----:B------:R-:W-:-:S07]  /*5c80*/  IMAD R15, R4, R125, RZ ;  /* 0x0000007d040f7224 */ /* 0x000fce00078e02ff */
.L_x_225:
[----:B------:R-:W-:Y:S05]  /*5c90*/  BSYNC B1 ;  /* 0x0000000000017941 */ /* 0x000fea0003800000 */
.L_x_224:
[----:B------:R-:W-:Y:S01]  /*5ca0*/  IMAD R15, R119, R124, R15 ;  /* 0x0000007c770f7224 */ /* 0x000fe200078e020f */
[----:B------:R-:W-:Y:S06]  /*5cb0*/  @P0 BRA `(.L_x_226) ;  /* 0x0000001000900947 */ /* 0x000fec0003800000 */
[----:B------:R1:W-:Y:S01]  /*5cc0*/  STG.E.U8 desc[UR36][R6.64+0xb9], R15 ;  /* 0x0000b90f06007986 */ /* 0x0003e2000c101124 */
[----:B------:R-:W-:Y:S05]  /*5cd0*/  BRA `(.L_x_226) ;  /* 0x0000001000887947 */ /* 0x000fea0003800000 */
.L_x_33:
[C---:B------:R-:W-:Y:S02]  /*5ce0*/  ISETP.GE.AND P1, PT, R123.reuse, 0x1, PT ;  /* 0x000000017b00780c */ /* 0x040fe40003f26270 */
[----:B------:R-:W-:Y:S02]  /*5cf0*/  ISETP.GE.AND P0, PT, R123, 0x9, PT ;  /* 0x000000097b00780c */ /* 0x000fe40003f06270 */
[C---:B------:R-:W-:Y:S02]  /*5d00*/  ISETP.LT.OR P4, PT, R3.reuse, 0x1, !P1 ;  /* 0x000000010300780c */ /* 0x040fe40004f81670 */
[C---:B------:R-:W-:Y:S02]  /*5d10*/  ISETP.LT.OR P3, PT, R3.reuse, 0x2, !P1 ;  /* 0x000000020300780c */ /* 0x040fe40004f61670 */
[C---:B------:R-:W-:Y:S02]  /*5d20*/  ISETP.LT.OR P2, PT, R3.reuse, 0x1, !P0 ;  /* 0x000000010300780c */ /* 0x040fe40004741670 */
[----:B------:R-:W-:-:S07]  /*5d30*/  ISETP.LT.OR P5, PT, R3, 0x2, !P0 ;  /* 0x000000020300780c */ /* 0x000fce00047a1670 */
[-C--:B------:R-:W-:Y:S02]  /*5d40*/  @!P4 IMAD R9, R24, R124.reuse, RZ ;  /* 0x0000007c1809c224 */ /* 0x080fe400078e02ff */
[-C--:B------:R-:W-:Y:S02]  /*5d50*/  @!P3 IMAD R25, R25, R124.reuse, RZ ;  /* 0x0000007c1919b224 */ /* 0x080fe400078e02ff */
[-C--:B------:R-:W-:Y:S01]  /*5d60*/  @!P2 IMAD R11, R26, R124.reuse, RZ ;  /* 0x0000007c1a0ba224 */ /* 0x080fe200078e02ff */
[----:B------:R0:W-:Y:S01]  /*5d70*/  @!P4 STG.E.U8 desc[UR36][R4.64], R9 ;  /* 0x000000090400c986 */ /* 0x0001e2000c101124 */
[----:B------:R-:W-:Y:S01]  /*5d80*/  ISETP.LT.OR P4, PT, R3, 0x9, !P1 ;  /* 0x000000090300780c */ /* 0x000fe20004f81670 */
[----:B------:R-:W-:Y:S02]  /*5d90*/  @!P5 IMAD R27, R27, R124, RZ ;  /* 0x0000007c1b1bd224 */ /* 0x000fe400078e02ff */
[----:B------:R-:W-:Y:S01]  /*5da0*/  @!P3 STG.E.U8 desc[UR36][R4.64+0x1], R25 ;  /* 0x000001190400b986 */ /* 0x000fe2000c101124 */
[----:B------:R-:W-:-:S03]  /*5db0*/  ISETP.LT.OR P3, PT, R3, 0xa, !P1 ;  /* 0x0000000a0300780c */ /* 0x000fc60004f61670 */
[----:B------:R1:W-:Y:S01]  /*5dc0*/  @!P2 STG.E.U8 desc[UR36][R6.64], R11 ;  /* 0x0000000b0600a986 */ /* 0x0003e2000c101124 */
[----:B------:R-:W-:-:S03]  /*5dd0*/  ISETP.LT.OR P2, PT, R3, 0x9, !P0 ;  /* 0x000000090300780c */ /* 0x000fc60004741670 */
[----:B------:R-:W-:Y:S01]  /*5de0*/  @!P5 STG.E.U8 desc[UR36][R6.64+0x1], R27 ;  /* 0x0000011b0600d986 */ /* 0x000fe2000c101124 */
[----:B------:R-:W-:Y:S01]  /*5df0*/  ISETP.LT.OR P5, PT, R3, 0xa, !P0 ;  /* 0x0000000a0300780c */ /* 0x000fe200047a1670 */
[----:B------:R-:W-:-:S04]  /*5e00*/  @!P4 IMAD R13, R28, R124, RZ ;  /* 0x0000007c1c0dc224 */ /* 0x000fc800078e02ff */
[-C--:B------:R-:W-:Y:S01]  /*5e10*/  @!P3 IMAD R29, R29, R124.reuse, RZ ;  /* 0x0000007c1d1db224 */ /* 0x080fe200078e02ff */
[----:B------:R-:W-:Y:S01]  /*5e20*/  @!P4 STG.E.U8 desc[UR36][R4.64+0x8], R13 ;  /* 0x0000080d0400c986 */ /* 0x000fe2000c101124 */
[C---:B------:R-:W-:Y:S02]  /*5e30*/  ISETP.LT.OR P4, PT, R3.reuse, 0x11, !P1 ;  /* 0x000000110300780c */ /* 0x040fe40004f81670 */
[-C--:B0-----:R-:W-:Y:S01]  /*5e40*/  @!P2 IMAD R9, R30, R124.reuse, RZ ;  /* 0x0000007c1e09a224 */ /* 0x081fe200078e02ff */
[----:B------:R-:W-:Y:S01]  /*5e50*/  @!P3 STG.E.U8 desc[UR36][R4.64+0x9], R29 ;  /* 0x0000091d0400b986 */ /* 0x000fe2000c101124 */
[----:B------:R-:W-:Y:S02]  /*5e60*/  ISETP.LT.OR P3, PT, R3, 0x12, !P1 ;  /* 0x000000120300780c */ /* 0x000fe40004f61670 */
[----:B------:R-:W-:Y:S01]  /*5e70*/  @!P5 IMAD R31, R31, R124, RZ ;  /* 0x0000007c1f1fd224 */ /* 0x000fe200078e02ff */
[----:B------:R0:W-:Y:S01]  /*5e80*/  @!P2 STG.E.U8 desc[UR36][R6.64+0x8], R9 ;  /* 0x000008090600a986 */ /* 0x0001e2000c101124 */
[----:B------:R-:W-:-:S03]  /*5e90*/  ISETP.LT.OR P2, PT, R3, 0x11, !P0 ;  /* 0x000000110300780c */ /* 0x000fc60004741670 */
[----:B------:R-:W-:Y:S01]  /*5ea0*/  @!P5 STG.E.U8 desc[UR36][R6.64+0x9], R31 ;  /* 0x0000091f0600d986 */ /* 0x000fe2000c101124 */
[----:B------:R-:W-:Y:S01]  /*5eb0*/  ISETP.LT.OR P5, PT, R3, 0x12, !P0 ;  /* 0x000000120300780c */ /* 0x000fe200047a1670 */
[----:B-1----:R-:W-:-:S04]  /*5ec0*/  @!P4 IMAD R11, R32, R124, RZ ;  /* 0x0000007c200bc224 */ /* 0x002fc800078e02ff */
        /* <DEDUP_REMOVED lines=205> */
[----:B------:R1:W-:Y:S01]  /*6ba0*/  @!P4 STG.E.U8 desc[UR36][R4.64+0x98], R13 ;  /* 0x0000980d0400c986 */ /* 0x0003e2000c101124 */
        /* <DEDUP_REMOVED lines=13> */
[-C--:B-1----:R-:W-:Y:S01]  /*6c80*/  @!P2 IMAD R13, R106, R124.reuse, RZ ;  /* 0x0000007c6a0da224 */ /* 0x082fe200078e02ff */
[----:B------:R-:W-:Y:S01]  /*6c90*/  @!P3 STG.E.U8 desc[UR36][R4.64+0xa1], R105 ;  /* 0x0000a1690400b986 */ /* 0x000fe2000c101124 */
[----:B------:R-:W-:Y:S02]  /*6ca0*/  ISETP.LT.OR P3, PT, R3, 0xaa, !P1 ;  /* 0x000000aa0300780c */ /* 0x000fe40004f61670 */
[----:B------:R-:W-:Y:S01]  /*6cb0*/  @!P5 IMAD R107, R107, R124, RZ ;  /* 0x0000007c6b6bd224 */ /* 0x000fe200078e02ff */
[----:B------:R1:W-:Y:S01]  /*6cc0*/  @!P2 STG.E.U8 desc[UR36][R6.64+0xa0], R13 ;  /* 0x0000a00d0600a986 */ /* 0x0003e2000c101124 */
[----:B------:R-:W-:-:S03]  /*6cd0*/  ISETP.LT.OR P2, PT, R3, 0xa9, !P0 ;  /* 0x000000a90300780c */ /* 0x000fc60004741670 */
[----:B------:R-:W-:Y:S01]  /*6ce0*/  @!P5 STG.E.U8 desc[UR36][R6.64+0xa1], R107 ;  /* 0x0000a16b0600d986 */ /* 0x000fe2000c101124 */
[----:B------:R-:W-:Y:S01]  /*6cf0*/  ISETP.LT.OR P5, PT, R3, 0xaa, !P0 ;  /* 0x000000aa0300780c */ /* 0x000fe200047a1670 */
[----:B0-----:R-:W-:-:S04]  /*6d00*/  @!P4 IMAD R9, R108, R124, RZ ;  /* 0x0000007c6c09c224 */ /* 0x001fc800078e02ff */
[-C--:B------:R-:W-:Y:S01]  /*6d10*/  @!P3 IMAD R109, R109, R124.reuse, RZ ;  /* 0x0000007c6d6db224 */ /* 0x080fe200078e02ff */
[----:B------:R-:W-:Y:S01]  /*6d20*/  @!P4 STG.E.U8 desc[UR36][R4.64+0xa8], R9 ;  /* 0x0000a8090400c986 */ /* 0x000fe2000c101124 */
[C---:B------:R-:W-:Y:S02]  /*6d30*/  ISETP.LT.OR P4, PT, R3.reuse, 0xb2, !P1 ;  /* 0x000000b20300780c */ /* 0x040fe40004f81670 */
[-C--:B--2---:R-:W-:Y:S01]  /*6d40*/  @!P2 IMAD R11, R110, R124.reuse, RZ ;  /* 0x0000007c6e0ba224 */ /* 0x084fe200078e02ff */
[----:B------:R-:W-:Y:S01]  /*6d50*/  @!P3 STG.E.U8 desc[UR36][R4.64+0xa9], R109 ;  /* 0x0000a96d0400b986 */ /* 0x000fe2000c101124 */
[----:B------:R-:W-:Y:S02]  /*6d60*/  ISETP.LT.OR P3, PT, R3, 0xb1, !P1 ;  /* 0x000000b10300780c */ /* 0x000fe40004f61670 */
[----:B------:R-:W-:Y:S01]  /*6d70*/  @!P5 IMAD R111, R111, R124, RZ ;  /* 0x0000007c6f6fd224 */ /* 0x000fe200078e02ff */
[----:B------:R0:W-:Y:S01]  /*6d80*/  @!P2 STG.E.U8 desc[UR36][R6.64+0xa8], R11 ;  /* 0x0000a80b0600a986 */ /* 0x0001e2000c101124 */
[----:B------:R-:W-:-:S03]  /*6d90*/  ISETP.LT.OR P2, PT, R3, 0xb1, !P0 ;  /* 0x000000b10300780c */ /* 0x000fc60004741670 */
[----:B------:R2:W-:Y:S01]  /*6da0*/  @!P5 STG.E.U8 desc[UR36][R6.64+0xa9], R111 ;  /* 0x0000a96f0600d986 */ /* 0x0005e2000c101124 */
[----:B------:R-:W-:Y:S01]  /*6db0*/  ISETP.LT.OR P5, PT, R3, 0xb9, !P0 ;  /* 0x000000b90300780c */ /* 0x000fe200047a1670 */
[----:B------:R-:W-:-:S04]  /*6dc0*/  @!P4 IMAD R113, R113, R124, RZ ;  /* 0x0000007c7171c224 */ /* 0x000fc800078e02ff */
[-C--:B-1----:R-:W-:Y:S01]  /*6dd0*/  @!P3 IMAD R13, R112, R124.reuse, RZ ;  /* 0x0000007c700db224 */ /* 0x082fe200078e02ff */
[----:B------:R2:W-:Y:S01]  /*6de0*/  @!P4 STG.E.U8 desc[UR36][R4.64+0xb1], R113 ;  /* 0x0000b1710400c986 */ /* 0x0005e2000c101124 */
[C---:B------:R-:W-:Y:S02]  /*6df0*/  ISETP.LT.OR P4, PT, R3.reuse, 0xb2, !P0 ;  /* 0x000000b20300780c */ /* 0x040fe40004781670 */
[C---:B------:R-:W-:Y:S01]  /*6e00*/  ISETP.LT.OR P0, PT, R3.reuse, 0xba, !P0 ;  /* 0x000000ba0300780c */ /* 0x040fe20004701670 */
[----:B------:R2:W-:Y:S01]  /*6e10*/  @!P3 STG.E.U8 desc[UR36][R4.64+0xb0], R13 ;  /* 0x0000b00d0400b986 */ /* 0x0005e2000c101124 */
[C---:B------:R-:W-:Y:S02]  /*6e20*/  ISETP.LT.OR P3, PT, R3.reuse, 0xb9, !P1 ;  /* 0x000000b90300780c */ /* 0x040fe40004f61670 */
[----:B------:R-:W-:Y:S01]  /*6e30*/  ISETP.LT.OR P1, PT, R3, 0xba, !P1 ;  /* 0x000000ba0300780c */ /* 0x000fe20004f21670 */
[-C--:B------:R-:W-:Y:S02]  /*6e40*/  @!P2 IMAD R3, R114, R124.reuse, RZ ;  /* 0x0000007c7203a224 */ /* 0x080fe400078e02ff */
[----:B0-----:R-:W-:-:S03]  /*6e50*/  @!P5 IMAD R11, R118, R124, RZ ;  /* 0x0000007c760bd224 */ /* 0x001fc600078e02ff */
[----:B------:R2:W-:Y:S01]  /*6e60*/  @!P2 STG.E.U8 desc[UR36][R6.64+0xb0], R3 ;  /* 0x0000b0030600a986 */ /* 0x0005e2000c101124 */
[-C--:B------:R-:W-:Y:S02]  /*6e70*/  @!P4 IMAD R115, R115, R124.reuse, RZ ;  /* 0x0000007c7373c224 */ /* 0x080fe400078e02ff */
[-C--:B------:R-:W-:Y:S02]  /*6e80*/  @!P0 IMAD R119, R119, R124.reuse, RZ ;  /* 0x0000007c77778224 */ /* 0x080fe400078e02ff */
[-C--:B------:R-:W-:Y:S01]  /*6e90*/  @!P3 IMAD R9, R116, R124.reuse, RZ ;  /* 0x0000007c7409b224 */ /* 0x080fe200078e02ff */
[----:B------:R2:W-:Y:S01]  /*6ea0*/  @!P4 STG.E.U8 desc[UR36][R6.64+0xb1], R115 ;  /* 0x0000b1730600c986 */ /* 0x0005e2000c101124 */
[----:B------:R-:W-:-:S03]  /*6eb0*/  @!P1 IMAD R117, R117, R124, RZ ;  /* 0x0000007c75759224 */ /* 0x000fc600078e02ff */
[----:B------:R2:W-:Y:S04]  /*6ec0*/  @!P3 STG.E.U8 desc[UR36][R4.64+0xb8], R9 ;  /* 0x0000b8090400b986 */ /* 0x0005e8000c101124 */
[----:B------:R2:W-:Y:S04]  /*6ed0*/  @!P1 STG.E.U8 desc[UR36][R4.64+0xb9], R117 ;  /* 0x0000b97504009986 */ /* 0x0005e8000c101124 */
[----:B------:R2:W-:Y:S04]  /*6ee0*/  @!P5 STG.E.U8 desc[UR36][R6.64+0xb8], R11 ;  /* 0x0000b80b0600d986 */ /* 0x0005e8000c101124 */
[----:B------:R2:W-:Y:S02]  /*6ef0*/  @!P0 STG.E.U8 desc[UR36][R6.64+0xb9], R119 ;  /* 0x0000b97706008986 */ /* 0x0005e4000c101124 */
.L_x_226:
[----:B------:R-:W-:Y:S05]  /*6f00*/  BSYNC B0 ;  /* 0x0000000000007941 */ /* 0x000fea0003800000 */
.L_x_32:
[----:B------:R-:W-:Y:S01]  /*6f10*/  IADD3 R16, P0, R16, UR38, RZ ;  /* 0x0000002610107c10 */ /* 0x000fe2000ff1e0ff */
[----:B------:R-:W-:Y:S01]  /*6f20*/  ULDC.64 UR4, c[0x0][0x650] ;  /* 0x0001940000047ab9 */ /* 0x000fe20000000a00 */
[----:B--2---:R-:W-:Y:S01]  /*6f30*/  PRMT R3, RZ, 0x7610, R3 ;  /* 0x00007610ff037816 */ /* 0x004fe20000000003 */
[----:B------:R-:W-:Y:S01]  /*6f40*/  IMAD.MOV.U32 R122, RZ, RZ, -0x1 ;  /* 0xffffffffff7a7424 */ /* 0x000fe200078e00ff */
[----:B------:R-:W-:Y:S01]  /*6f50*/  IADD3.X R17, R17, UR41, RZ, P0, !PT ;  /* 0x0000002911117c10 */ /* 0x000fe200087fe4ff */
[----:B------:R-:W-:Y:S01]  /*6f60*/  IMAD.MOV.U32 R23, RZ, RZ, -0x1 ;  /* 0xffffffffff177424 */ /* 0x000fe200078e00ff */
[----:B------:R-:W-:-:S04]  /*6f70*/  ISETP.GE.U32.AND P0, PT, R16, UR4, PT ;  /* 0x0000000410007c0c */ /* 0x000fc8000bf06070 */
[----:B------:R-:W-:-:S13]  /*6f80*/  ISETP.GE.U32.AND.EX P0, PT, R17, UR5, PT, P0 ;  /* 0x0000000511007c0c */ /* 0x000fda000bf06100 */
[----:B------:R-:W-:Y:S05]  /*6f90*/  @P0 BRA `(.L_x_227) ;  /* 0x0000000400500947 */ /* 0x000fea0003800000 */
[----:B------:R-:W2:Y:S01]  /*6fa0*/  LDC.64 R10, c[0x0][0x628] ;  /* 0x00018a00ff0a7b82 */ /* 0x000ea20000000a00 */
[----:B------:R-:W3:Y:S01]  /*6fb0*/  S2R R12, SR_CTAID.X ;  /* 0x00000000000c7919 */ /* 0x000ee20000002500 */
[----:B------:R-:W-:Y:S02]  /*6fc0*/  IMAD.MOV.U32 R8, RZ, RZ, R16 ;  /* 0x000000ffff087224 */ /* 0x000fe400078e0010 */
[----:B------:R-:W-:Y:S01]  /*6fd0*/  IMAD.MOV.U32 R9, RZ, RZ, R17 ;  /* 0x000000ffff097224 */ /* 0x000fe200078e0011 */
[----:B------:R-:W0:Y:S03]  /*6fe0*/  S2R R20, SR_CTAID.Y ;  /* 0x0000000000147919 */ /* 0x000e260000002600 */
[----:B------:R-:W0:Y:S08]  /*6ff0*/  LDC R0, c[0x0][0x630] ;  /* 0x00018c00ff007b82 */ /* 0x000e300000000800 */
[----:B-1----:R-:W1:Y:S01]  /*7000*/  LDC.64 R14, c[0x0][0x620] ;  /* 0x00018800ff0e7b82 */ /* 0x002e620000000a00 */
[----:B--2---:R-:W-:-:S04]  /*7010*/  ISETP.NE.U32.AND P0, PT, R10, RZ, PT ;  /* 0x000000ff0a00720c */ /* 0x004fc80003f05070 */
[----:B------:R-:W-:-:S13]  /*7020*/  ISETP.NE.AND.EX P0, PT, R11, RZ, PT, P0 ;  /* 0x000000ff0b00720c */ /* 0x000fda0003f05300 */
[----:B01-3--:R-:W-:Y:S05]  /*7030*/  @!P0 BRA `(.L_x_228) ;  /* 0x0000000000288947 */ /* 0x00bfea0003800000 */
[----:B------:R-:W0:Y:S02]  /*7040*/  LDC R3, c[0x0][0x634] ;  /* 0x00018d00ff037b82 */ /* 0x000e240000000800 */
[----:B0-----:R-:W-:-:S05]  /*7050*/  IADD3 R3, P0, R16, R3, RZ ;  /* 0x0000000310037210 */ /* 0x001fca0007f1e0ff */
[----:B------:R-:W-:-:S04]  /*7060*/  IMAD.X R13, RZ, RZ, R17, P0 ;  /* 0x000000ffff0d7224 */ /* 0x000fc800000e0611 */
[----:B------:R-:W-:-:S04]  /*7070*/  IMAD.WIDE.U32 R4, R13, R10, RZ ;  /* 0x0000000a0d047225 */ /* 0x000fc800078e00ff */
[----:B----4-:R-:W-:-:S04]  /*7080*/  IMAD.WIDE.U32 R6, P0, R3, R11, R4 ;  /* 0x0000000b03067225 */ /* 0x010fc80007800004 */
[----:B------:R-:W-:-:S04]  /*7090*/  IMAD.WIDE.U32 R4, R3, R10, RZ ;  /* 0x0000000a03047225 */ /* 0x000fc800078e00ff */
[----:B------:R-:W-:Y:S01]  /*70a0*/  IMAD.X R9, RZ, RZ, RZ, P0 ;  /* 0x000000ffff097224 */ /* 0x000fe200000e06ff */
[----:B------:R-:W-:Y:S01]  /*70b0*/  IADD3 RZ, P0, R5, R6, RZ ;  /* 0x0000000605ff7210 */ /* 0x000fe20007f1e0ff */
[----:B------:R-:W-:-:S04]  /*70c0*/  IMAD.MOV.U32 R8, RZ, RZ, R7 ;  /* 0x000000ffff087224 */ /* 0x000fc800078e0007 */
[----:B------:R-:W-:-:S08]  /*70d0*/  IMAD.WIDE.U32.X R8, R13, R11, R8, P0 ;  /* 0x0000000b0d087225 */ /* 0x000fd000000e0408 */
.L_x_228:
[-CC-:B------:R-:W-:Y:S01]  /*70e0*/  SHF.R.U64 R23, R8, R0.reuse, R9.reuse ;  /* 0x0000000008177219 */ /* 0x180fe20000001209 */
[----:B----4-:R-:W0:Y:S01]  /*70f0*/  LDC.64 R26, c[0x0][0x640] ;  /* 0x00019000ff1a7b82 */ /* 0x010e220000000a00 */
[----:B------:R-:W-:Y:S01]  /*7100*/  SHF.R.U32.HI R0, RZ, R0, R9 ;  /* 0x00000000ff007219 */ /* 0x000fe20000011609 */
[----:B------:R-:W-:Y:S01]  /*7110*/  ULDC UR4, c[0x0][0x150] ;  /* 0x0000540000047ab9 */ /* 0x000fe20000000800 */
[----:B------:R-:W-:Y:S02]  /*7120*/  IADD3 R3, P0, RZ, -R23, RZ ;  /* 0x80000017ff037210 */ /* 0x000fe40007f1e0ff */
[----:B------:R-:W-:-:S03]  /*7130*/  I2FP.F32.U32 R7, R12 ;  /* 0x0000000c00077245 */ /* 0x000fc60000201000 */
[----:B------:R-:W1:Y:S01]  /*7140*/  LDC R6, c[0x0][0x618] ;  /* 0x00018600ff067b82 */ /* 0x000e620000000800 */
[----:B------:R-:W-:Y:S02]  /*7150*/  IMAD.X R5, RZ, RZ, ~R0, P0 ;  /* 0x000000ffff057224 */ /* 0x000fe400000e0e00 */
[----:B------:R-:W-:Y:S01]  /*7160*/  FMUL R7, R7, UR4 ;  /* 0x0000000407077c20 */ /* 0x000fe20008400000 */
[----:B------:R-:W-:Y:S01]  /*7170*/  ULDC UR4, c[0x0][0x154] ;  /* 0x0000550000047ab9 */ /* 0x000fe20000000800 */
[-C--:B------:R-:W-:Y:S02]  /*7180*/  IMAD R0, R5, R14.reuse, RZ ;  /* 0x0000000e05007224 */ /* 0x080fe400078e02ff */
[C---:B------:R-:W-:Y:S01]  /*7190*/  IMAD.WIDE.U32 R4, R3.reuse, R14, R16 ;  /* 0x0000000e03047225 */ /* 0x040fe200078e0010 */
[----:B------:R-:W2:Y:S01]  /*71a0*/  LDC R8, c[0x0][0x608] ;  /* 0x00018200ff087b82 */ /* 0x000ea20000000800 */
[----:B------:R-:W3:Y:S02]  /*71b0*/  F2I.U32.TRUNC.NTZ R7, R7 ;  /* 0x0000000700077305 */ /* 0x000ee4000020f000 */
[----:B------:R-:W-:Y:S01]  /*71c0*/  IMAD R3, R3, R15, R0 ;  /* 0x0000000f03037224 */ /* 0x000fe200078e0200 */
[----:B------:R-:W-:-:S03]  /*71d0*/  I2FP.F32.U32 R0, R20 ;  /* 0x0000001400007245 */ /* 0x000fc60000201000 */
[----:B------:R-:W-:Y:S01]  /*71e0*/  IMAD.IADD R3, R5, 0x1, R3 ;  /* 0x0000000105037824 */ /* 0x000fe200078e0203 */
[----:B------:R-:W4:Y:S01]  /*71f0*/  LDC R11, c[0x0][0x658] ;  /* 0x00019600ff0b7b82 */ /* 0x000f220000000800 */
[----:B0-----:R-:W-:-:S04]  /*7200*/  ISETP.NE.U32.AND P0, PT, R26, RZ, PT ;  /* 0x000000ff1a00720c */ /* 0x001fc80003f05070 */
[----:B------:R-:W-:-:S03]  /*7210*/  ISETP.NE.AND.EX P0, PT, R27, RZ, PT, P0 ;  /* 0x000000ff1b00720c */ /* 0x000fc60003f05300 */
[----:B------:R-:W0:Y:S01]  /*7220*/  LDC R9, c[0x0][0x144] ;  /* 0x00005100ff097b82 */ /* 0x000e220000000800 */
[-C--:B-1----:R-:W-:Y:S01]  /*7230*/  SHF.R.U64 R10, R4, R6.reuse, R3 ;  /* 0x00000006040a7219 */ /* 0x082fe20000001203 */
[----:B---3--:R-:W-:Y:S01]  /*7240*/  IMAD.MOV R7, RZ, RZ, -R7 ;  /* 0x000000ffff077224 */ /* 0x008fe200078e0a07 */
[----:B------:R-:W-:Y:S01]  /*7250*/  SHF.R.U32.HI R3, RZ, R6, R3 ;  /* 0x00000006ff037219 */ /* 0x000fe20000011603 */
[----:B------:R-:W-:-:S04]  /*7260*/  FMUL R6, R0, UR4 ;  /* 0x0000000400067c20 */ /* 0x000fc80008400000 */
[----:B------:R-:W1:Y:S01]  /*7270*/  LDC R21, c[0x0][0x148] ;  /* 0x00005200ff157b82 */ /* 0x000e620000000800 */
[----:B------:R3:W0:Y:S01]  /*7280*/  F2I.U32.TRUNC.NTZ R14, R6 ;  /* 0x00000006000e7305 */ /* 0x000622000020f000 */
[-CC-:B--2---:R-:W-:Y:S02]  /*7290*/  SHF.R.U64 R13, R10, R8.reuse, R3.reuse ;  /* 0x000000080a0d7219 */ /* 0x184fe40000001203 */
[----:B------:R-:W-:-:S04]  /*72a0*/  SHF.R.U32.HI R0, RZ, R8, R3 ;  /* 0x00000008ff007219 */ /* 0x000fc80000011603 */
[----:B------:R-:W2:Y:S01]  /*72b0*/  LDC R24, c[0x0][0x600] ;  /* 0x00018000ff187b82 */ /* 0x000ea20000000800 */
[-CC-:B----4-:R-:W-:Y:S02]  /*72c0*/  SHF.R.U64 R15, R13, R11.reuse, R0.reuse ;  /* 0x0000000b0d0f7219 */ /* 0x190fe40000001200 */
[----:B------:R-:W-:-:S03]  /*72d0*/  SHF.R.U32.HI R5, RZ, R11, R0 ;  /* 0x0000000bff057219 */ /* 0x000fc60000011600 */
[----:B------:R-:W-:Y:S02]  /*72e0*/  IMAD.MOV.U32 R4, RZ, RZ, R15 ;  /* 0x000000ffff047224 */ /* 0x000fe400078e000f */
[----:B------:R-:W4:Y:S01]  /*72f0*/  LDC R28, c[0x0][0x648] ;  /* 0x00019200ff1c7b82 */ /* 0x000f220000000800 */
[----:B0-----:R-:W-:-:S07]  /*7300*/  IMAD R25, R9, R7, R12 ;  /* 0x0000000709197224 */ /* 0x001fce00078e020c */
[----:B------:R-:W0:Y:S08]  /*7310*/  LDC R29, c[0x0][0x638] ;  /* 0x00018e00ff1d7b82 */ /* 0x000e300000000800 */
[----:B------:R-:W0:Y:S01]  /*7320*/  LDC R30, c[0x0][0x610] ;  /* 0x00018400ff1e7b82 */ /* 0x000e220000000800 */
[----:B-123--:R-:W-:Y:S05]  /*7330*/  @!P0 BRA `(.L_x_229) ;  /* 0x0000000000288947 */ /* 0x00efea0003800000 */
[----:B------:R-:W1:Y:S02]  /*7340*/  LDC R0, c[0x0][0x64c] ;  /* 0x00019300ff007b82 */ /* 0x000e640000000800 */
[----:B-1----:R-:W-:-:S05]  /*7350*/  IADD3 R3, P0, R15, R0, RZ ;  /* 0x000000000f037210 */ /* 0x002fca0007f1e0ff */
        /* <DEDUP_REMOVED lines=8> */
.L_x_229:
[----:B------:R-:W-:Y:S01]  /*73e0*/  ISETP.NE.AND P0, PT, R2, 0x1, PT ;  /* 0x000000010200780c */ /* 0x000fe20003f05270 */
[----:B------:R-:W-:Y:S01]  /*73f0*/  IMAD.MOV R14, RZ, RZ, -R14 ;  /* 0x000000ffff0e7224 */ /* 0x000fe200078e0a0e */
[----:B----4-:R-:W-:Y:S01]  /*7400*/  SHF.R.U64 R3, R4, R28, R5 ;  /* 0x0000001c04037219 */ /* 0x010fe20000001205 */
[----:B------:R-:W-:Y:S01]  /*7410*/  VIADD R5, R24, 0xffffffff ;  /* 0xffffffff18057836 */ /* 0x000fe20000000000 */
[----:B------:R-:W-:-:S03]  /*7420*/  LOP3.LUT R0, R13, R130, RZ, 0xc0, !PT ;  /* 0x000000820d007212 */ /* 0x000fc600078ec0ff */
[----:B------:R-:W-:Y:S01]  /*7430*/  IMAD.MOV R4, RZ, RZ, -R3 ;  /* 0x000000ffff047224 */ /* 0x000fe200078e0a03 */
[----:B------:R-:W-:Y:S01]  /*7440*/  LOP3.LUT R10, R10, R5, RZ, 0xc0, !PT ;  /* 0x000000050a0a7212 */ /* 0x000fe200078ec0ff */
[----:B------:R-:W-:Y:S02]  /*7450*/  IMAD R0, R127, R3, R0 ;  /* 0x000000037f007224 */ /* 0x000fe400078e0200 */
[----:B0-----:R-:W-:Y:S02]  /*7460*/  IMAD R3, R4, R29, R15 ;  /* 0x0000001d04037224 */ /* 0x001fe400078e020f */
[----:B------:R-:W-:Y:S02]  /*7470*/  @P0 IMAD R25, R21, R14, R20 ;  /* 0x0000000e15190224 */ /* 0x000fe400078e0214 */
[----:B------:R-:W-:Y:S02]  /*7480*/  IMAD R5, R3, R24, R10 ;  /* 0x0000001803057224 */ /* 0x000fe400078e020a */
[----:B------:R-:W-:-:S02]  /*7490*/  IMAD R0, R0, R30, R25 ;  /* 0x0000001e00007224 */ /* 0x000fc400078e0219 */
[----:B------:R-:W-:-:S03]  /*74a0*/  IMAD.MOV.U32 R4, RZ, RZ, 0x1 ;  /* 0x00000001ff047424 */ /* 0x000fc600078e00ff */
[----:B------:R-:W-:Y:S02]  /*74b0*/  SEL R122, R5, R0, !P0 ;  /* 0x00000000057a7207 */ /* 0x000fe40004000000 */
[----:B------:R-:W-:Y:S02]  /*74c0*/  PRMT R3, R4, 0x7610, R3 ;  /* 0x0000761004037816 */ /* 0x000fe40000000003 */
[----:B------:R-:W-:-:S07]  /*74d0*/  SEL R0, R0, R5, !P0 ;  /* 0x0000000500007207 */ /* 0x000fce0004000000 */
.L_x_227:
[----:B------:R-:W-:Y:S01]  /*74e0*/  LOP3.LUT P0, RZ, R3, 0xff, RZ, 0xc0, !PT ;  /* 0x000000ff03ff7812 */ /* 0x000fe2000780c0ff */
[----:B------:R-:W-:-:S12]  /*74f0*/  IMAD.MOV.U32 R123, RZ, RZ, R0 ;  /* 0x000000ffff7b7224 */ /* 0x000fd800078e0000 */
[----:B------:R-:W-:Y:S05]  /*7500*/  @P0 BRA `(.L_x_230) ;  /* 0xffffff9c00b80947 */ /* 0x000fea000383ffff */
[----:B------:R-:W-:Y:S05]  /*7510*/  EXIT ;  /* 0x000000000000794d */ /* 0x000fea0003800000 */
.L_x_7:
        /* <DEDUP_REMOVED lines=26> */
.L_x_232:
[----:B------:R-:W0:Y:S01]  /*76c0*/  LDC.64 R32, c[0x0][0x640] ;  /* 0x00019000ff207b82 */ /* 0x000e220000000a00 */
[-CC-:B------:R-:W-:Y:S01]  /*76d0*/  SHF.R.U64 R22, R14, R8.reuse, R15.reuse ;  /* 0x000000080e167219 */ /* 0x180fe2000000120f */
[----:B------:R-:W-:Y:S01]  /*76e0*/  IMAD.MOV.U32 R21, RZ, RZ, 0x1 ;  /* 0x00000001ff157424 */ /* 0x000fe200078e00ff */
[----:B------:R-:W-:Y:S02]  /*76f0*/  SHF.R.U32.HI R7, RZ, R8, R15 ;  /* 0x00000008ff077219 */ /* 0x000fe4000001160f */
[----:B------:R-:W-:-:S03]  /*7700*/  IADD3 R13, P0, RZ, -R22, RZ ;  /* 0x80000016ff0d7210 */ /* 0x000fc60007f1e0ff */
[----:B------:R-:W1:Y:S02]  /*7710*/  LDC R12, c[0x0][0x618] ;  /* 0x00018600ff0c7b82 */ /* 0x000e640000000800 */
[----:B------:R-:W-:Y:S02]  /*7720*/  IMAD.X R7, RZ, RZ, ~R7, P0 ;  /* 0x000000ffff077224 */ /* 0x000fe400000e0e07 */
[----:B------:R-:W-:-:S04]  /*7730*/  IMAD.WIDE.U32 R10, R13, R26, R16 ;  /* 0x0000001a0d0a7225 */ /* 0x000fc800078e0010 */
[----:B------:R-:W2:Y:S01]  /*7740*/  LDC R14, c[0x0][0x608] ;  /* 0x00018200ff0e7b82 */ /* 0x000ea20000000800 */
[----:B------:R-:W-:-:S04]  /*7750*/  IMAD R8, R7, R26, RZ ;  /* 0x0000001a07087224 */ /* 0x000fc800078e02ff */
[----:B------:R-:W-:-:S03]  /*7760*/  IMAD R7, R13, R27, R8 ;  /* 0x0000001b0d077224 */ /* 0x000fc600078e0208 */
[----:B------:R-:W3:Y:S01]  /*7770*/  LDC R30, c[0x0][0x658] ;  /* 0x00019600ff1e7b82 */ /* 0x000ee20000000800 */
[----:B------:R-:W-:Y:S01]  /*7780*/  IMAD.IADD R7, R11, 0x1, R7 ;  /* 0x000000010b077824 */ /* 0x000fe200078e0207 */
[----:B0-----:R-:W-:Y:S01]  /*7790*/  ISETP.NE.U32.AND P0, PT, R32, RZ, PT ;  /* 0x000000ff2000720c */ /* 0x001fe20003f05070 */
[----:B------:R-:W-:-:S03]  /*77a0*/  IMAD.MOV.U32 R11, RZ, RZ, -0x1 ;  /* 0xffffffffff0b7424 */ /* 0x000fc600078e00ff */
        /* <DEDUP_REMOVED lines=8> */
[-C--:B---3--:R-:W-:Y:S02]  /*7830*/  SHF.L.U32 R10, R11, R30.reuse, RZ ;  /* 0x0000001e0b0a7219 */ /* 0x088fe400000006ff */
[--C-:B------:R-:W-:Y:S02]  /*7840*/  SHF.R.U64 R28, R26, R30, R7.reuse ;  /* 0x0000001e1a1c7219 */ /* 0x100fe40000001207 */
[----:B------:R-:W-:Y:S02]  /*7850*/  LOP3.LUT R27, RZ, R10, RZ, 0x33, !PT ;  /* 0x0000000aff1b7212 */ /* 0x000fe400078e33ff */
[----:B------:R-:W-:Y:S01]  /*7860*/  SHF.R.U32.HI R11, RZ, R30, R7 ;  /* 0x0000001eff0b7219 */ /* 0x000fe20000011607 */
[----:B------:R-:W3:Y:S01]  /*7870*/  LDC R29, c[0x0][0x610] ;  /* 0x00018400ff1d7b82 */ /* 0x000ee20000000800 */
[----:B------:R-:W-:Y:S01]  /*7880*/  IMAD.MOV.U32 R10, RZ, RZ, R28 ;  /* 0x000000ffff0a7224 */ /* 0x000fe200078e001c */
[----:B------:R-:W-:Y:S06]  /*7890*/  @!P0 BRA `(.L_x_233) ;  /* 0x0000000000288947 */ /* 0x000fec0003800000 */
        /* <DEDUP_REMOVED lines=10> */
.L_x_233:
[----:B------:R-:W-:Y:S02]  /*7940*/  ISETP.NE.AND P0, PT, R2, 0x1, PT ;  /* 0x000000010200780c */ /* 0x000fe40003f05270 */
[----:B-1----:R-:W-:Y:S02]  /*7950*/  SHF.R.U64 R8, R10, R8, R11 ;  /* 0x000000080a087219 */ /* 0x002fe4000000120b */
[----:B------:R-:W-:Y:S01]  /*7960*/  SHF.L.U32 R30, R21, R30, RZ ;  /* 0x0000001e151e7219 */ /* 0x000fe200000006ff */
[----:B0-----:R-:W-:Y:S01]  /*7970*/  VIADD R21, R23, 0xffffffff ;  /* 0xffffffff17157836 */ /* 0x001fe20000000000 */
[----:B------:R-:W-:Y:S01]  /*7980*/  LOP3.LUT R5, R26, R27, RZ, 0xc0, !PT ;  /* 0x0000001b1a057212 */ /* 0x000fe200078ec0ff */
[----:B------:R-:W-:-:S03]  /*7990*/  IMAD.MOV R7, RZ, RZ, -R8 ;  /* 0x000000ffff077224 */ /* 0x000fc600078e0a08 */
[----:B------:R-:W-:Y:S01]  /*79a0*/  LOP3.LUT R21, R20, R21, RZ, 0xc0, !PT ;  /* 0x0000001514157212 */ /* 0x000fe200078ec0ff */
[----:B------:R-:W-:Y:S02]  /*79b0*/  IMAD R5, R30, R8, R5 ;  /* 0x000000081e057224 */ /* 0x000fe400078e0205 */
[----:B------:R-:W-:Y:S02]  /*79c0*/  @P0 IMAD R6, R9, R24, R4 ;  /* 0x0000001809060224 */ /* 0x000fe400078e0204 */
[----:B--2---:R-:W-:Y:S02]  /*79d0*/  IMAD R4, R7, R25, R28 ;  /* 0x0000001907047224 */ /* 0x004fe400078e021c */
[----:B---3--:R-:W-:Y:S02]  /*79e0*/  IMAD R6, R5, R29, R6 ;  /* 0x0000001d05067224 */ /* 0x008fe400078e0206 */
[----:B------:R-:W-:Y:S02]  /*79f0*/  IMAD R21, R4, R23, R21 ;  /* 0x0000001704157224 */ /* 0x000fe400078e0215 */
[----:B------:R-:W-:-:S02]  /*7a00*/  IMAD.MOV.U32 R8, RZ, RZ, 0x1 ;  /* 0x00000001ff087424 */ /* 0x000fc400078e00ff */
[----:B------:R-:W-:Y:S01]  /*7a10*/  IMAD.MOV.U32 R7, RZ, RZ, R22 ;  /* 0x000000ffff077224 */ /* 0x000fe200078e0016 */
[----:B------:R-:W-:Y:S02]  /*7a20*/  SEL R20, R21, R6, !P0 ;  /* 0x0000000615147207 */ /* 0x000fe40004000000 */
[----:B------:R-:W-:-:S07]  /*7a30*/  SEL R21, R6, R21, !P0 ;  /* 0x0000001506157207 */ /* 0x000fce0004000000 */
.L_x_231:
[----:B------:R-:W-:-:S08]  /*7a40*/  NOP ;  /* 0x0000000000007918 */ /* 0x000fd00000000000 */
[----:B------:R-:W0:-:S00]  /*7a50*/  USETMAXREG.DEALLOC.CTAPOOL 0x28 ;  /* 0x00000028000079c8 */ /* 0x000e0000080e0500 */
[----:B0-----:R-:W-:-:S13]  /*7a60*/  ISETP.NE.AND P0, PT, R3, RZ, PT ;  /* 0x000000ff0300720c */ /* 0x001fda0003f05270 */
[----:B------:R-:W-:Y:S05]  /*7a70*/  @P0 EXIT ;  /* 0x000000000000094d */ /* 0x000fea0003800000 */
[----:B------:R-:W-:Y:S01]  /*7a80*/  LOP3.LUT P0, RZ, R8, 0xff, RZ, 0xc0, !PT ;  /* 0x000000ff08ff7812 */ /* 0x000fe2000780c0ff */
[----:B------:R-:W-:Y:S02]  /*7a90*/  IMAD.MOV.U32 R3, RZ, RZ, 0x1 ;  /* 0x00000001ff037424 */ /* 0x000fe400078e00ff */
[----:B------:R-:W-:-:S10]  /*7aa0*/  IMAD.MOV.U32 R8, RZ, RZ, RZ ;  /* 0x000000ffff087224 */ /* 0x000fd400078e00ff */
[----:B------:R-:W-:Y:S05]  /*7ab0*/  @!P0 BRA `(.L_x_234) ;  /* 0x0000000c005c8947 */ /* 0x000fea0003800000 */
[----:B------:R-:W0:Y:S01]  /*7ac0*/  LDC R3, c[0x0][0x28c] ;  /* 0x0000a300ff037b82 */ /* 0x000e220000000800 */
[----:B------:R-:W1:Y:S01]  /*7ad0*/  S2R R9, SR_CgaCtaId ;  /* 0x0000000000097919 */ /* 0x000e620000008800 */
[----:B------:R-:W-:Y:S01]  /*7ae0*/  IMAD.MOV.U32 R12, RZ, RZ, 0x3000 ;  /* 0x00003000ff0c7424 */ /* 0x000fe200078e00ff */
[----:B------:R-:W-:Y:S01]  /*7af0*/  ULDC UR5, c[0x0][0x658] ;  /* 0x0001960000057ab9 */ /* 0x000fe20000000800 */
[----:B------:R-:W-:Y:S01]  /*7b00*/  UMOV UR6, 0xffffffff ;  /* 0xffffffff00067882 */ /* 0x000fe20000000000 */
[----:B------:R-:W-:Y:S01]  /*7b10*/  BSSY B0, `(.L_x_234) ;  /* 0x00000d1000007945 */ /* 0x000fe20003800000 */
[----:B------:R-:W-:Y:S01]  /*7b20*/  USHF.L.U32 UR6, UR6, UR5, URZ ;  /* 0x0000000506067299 */ /* 0x000fe2000800063f */
[----:B------:R-:W-:Y:S01]  /*7b30*/  IMAD.MOV.U32 R10, RZ, RZ, 0x1 ;  /* 0x00000001ff0a7424 */ /* 0x000fe200078e00ff */
[----:B------:R-:W-:Y:S01]  /*7b40*/  LOP3.LUT R19, R18, 0x2, RZ, 0xfc, !PT ;  /* 0x0000000212137812 */ /* 0x000fe200078efcff */
[----:B------:R-:W-:Y:S01]  /*7b50*/  IMAD.MOV.U32 R8, RZ, RZ, RZ ;  /* 0x000000ffff087224 */ /* 0x000fe200078e00ff */
[----:B------:R-:W-:Y:S01]  /*7b60*/  ULDC UR4, c[0x0][0x600] ;  /* 0x0001800000047ab9 */ /* 0x000fe20000000800 */
[----:B------:R-:W-:Y:S01]  /*7b70*/  UMOV UR7, 0x1 ;  /* 0x0000000100077882 */ /* 0x000fe20000000000 */
[----:B------:R-:W-:-:S02]  /*7b80*/  UIADD3 UR4, UR4, -0x1, URZ ;  /* 0xffffffff04047890 */ /* 0x000fc4000fffe03f */
[----:B------:R-:W-:Y:S02]  /*7b90*/  USHF.L.U32 UR5, UR7, UR5, URZ ;  /* 0x0000000507057299 */ /* 0x000fe4000800063f */
[----:B------:R-:W-:Y:S01]  /*7ba0*/  ULOP3.LUT UR6, URZ, UR6, URZ, 0x33, !UPT ;  /* 0x000000063f067292 */ /* 0x000fe2000f8e333f */
[----:B------:R-:W-:Y:S01]  /*7bb0*/  ULDC.64 UR30, c[0x0][0x198] ;  /* 0x00006600001e7ab9 */ /* 0x000fe20000000a00 */
[----:B0-----:R-:W-:-:S05]  /*7bc0*/  VIADD R3, R3, 0xff ;  /* 0x000000ff03037836 */ /* 0x001fca0000000000 */
[----:B------:R-:W-:-:S04]  /*7bd0*/  SHF.R.S32.HI R4, RZ, 0x1f, R3 ;  /* 0x0000001fff047819 */ /* 0x000fc80000011403 */
[----:B------:R-:W-:Y:S01]  /*7be0*/  LEA.HI R4, R4, R3, RZ, 0x8 ;  /* 0x0000000304047211 */ /* 0x000fe200078f40ff */
[----:B------:R-:W-:Y:S01]  /*7bf0*/  IMAD.MOV.U32 R3, RZ, RZ, 0x1 ;  /* 0x00000001ff037424 */ /* 0x000fe200078e00ff */
[----:B-1----:R-:W-:Y:S02]  /*7c00*/  LOP3.LUT R9, R9, 0x1, RZ, 0xc0, !PT ;  /* 0x0000000109097812 */ /* 0x002fe400078ec0ff */
[----:B------:R-:W-:-:S03]  /*7c10*/  SHF.R.S32.HI R11, RZ, 0x8, R4 ;  /* 0x00000008ff0b7819 */ /* 0x000fc60000011404 */
[----:B------:R-:W-:Y:S02]  /*7c20*/  IMAD R12, R9, R12, 0x10100 ;  /* 0x00010100090c7424 */ /* 0x000fe400078e020c */
[----:B------:R-:W-:-:S07]  /*7c30*/  VIADD R13, R11, 0x1 ;  /* 0x000000010b0d7836 */ /* 0x000fce0000000000 */
.L_x_245:
[----:B------:R-:W-:-:S03]  /*7c40*/  UMOV UR7, 0xffffffff ;  /* 0xffffffff00077882 */ /* 0x000fc60000000000 */
[----:B------:R-:W-:Y:S05]  /*7c50*/  BRA.DIV UR7, `(.L_x_235) ;  /* 0x0000000e07947947 */ /* 0x000fea000b800000 */
[----:B------:R-:W-:-:S13]  /*7c60*/  ELECT P6, URZ, PT ;  /* 0x00000000003f782f */ /* 0x000fda00038c0000 */
.L_x_254:
[----:B------:R-:W0:Y:S01]  /*7c70*/  LDC R4, c[0x0][0x28c] ;  /* 0x0000a300ff047b82 */ /* 0x000e220000000800 */
[----:B------:R-:W-:Y:S01]  /*7c80*/  BSSY B1, `(.L_x_236) ;  /* 0x0000045000017945 */ /* 0x000fe20003800000 */
[----:B0-----:R-:W-:-:S13]  /*7c90*/  ISETP.LT.OR P6, PT, R4, 0x1, !P6 ;  /* 0x000000010400780c */ /* 0x001fda00077c1670 */
[----:B------:R-:W-:Y:S05]  /*7ca0*/  @P6 BRA `(.L_x_237) ;  /* 0x0000000400086947 */ /* 0x000fea0003800000 */
[----:B------:R-:W-:Y:S02]  /*7cb0*/  IMAD R20, R20, 0x2, R9 ;  /* 0x0000000214147824 */ /* 0x000fe400078e0209 */
[----:B------:R-:W-:Y:S02]  /*7cc0*/  IMAD.SHL.U32 R21, R21, 0x80, RZ ;  /* 0x0000008015157824 */ /* 0x000fe400078e00ff */
[----:B------:R-:W-:Y:S02]  /*7cd0*/  IMAD.MOV.U32 R24, RZ, RZ, RZ ;  /* 0x000000ffff187224 */ /* 0x000fe400078e00ff */
[----:B------:R-:W-:Y:S02]  /*7ce0*/  IMAD.MOV.U32 R4, RZ, RZ, R13 ;  /* 0x000000ffff047224 */ /* 0x000fe400078e000d */
[----:B------:R-:W-:Y:S02]  /*7cf0*/  IMAD.MOV.U32 R5, RZ, RZ, R3 ;  /* 0x000000ffff057224 */ /* 0x000fe400078e0003 */
[----:B------:R-:W-:-:S02]  /*7d00*/  IMAD.MOV.U32 R15, RZ, RZ, R8 ;  /* 0x000000ffff0f7224 */ /* 0x000fc400078e0008 */
[----:B------:R-:W-:-:S07]  /*7d10*/  IMAD R20, R20, 0x60, RZ ;  /* 0x0000006014147824 */ /* 0x000fce00078e02ff */
.L_x_240:
[----:B------:R-:W0:Y:S01]  /*7d20*/  S2R R23, SR_CgaCtaId ;  /* 0x0000000000177919 */ /* 0x000e220000008800 */
[----:B------:R-:W-:Y:S02]  /*7d30*/  MOV R6, 0x400 ;  /* 0x0000040000067802 */ /* 0x000fe40000000f00 */
[----:B------:R-:W-:-:S13]  /*7d40*/  ISETP.NE.AND P1, PT, R0, RZ, PT ;  /* 0x000000ff0000720c */ /* 0x000fda0003f25270 */
[----:B------:R-:W1:Y:S01]  /*7d50*/  @!P1 LDC R14, c[0x0][0x500] ;  /* 0x00014000ff0e9b82 */ /* 0x000e620000000800 */
[----:B0-----:R-:W-:Y:S02]  /*7d60*/  LEA R22, R23, R6, 0x18 ;  /* 0x0000000617167211 */ /* 0x001fe400078ec0ff */
[----:B------:R-:W-:-:S03]  /*7d70*/  SHF.L.U32 R6, R5, 0x1f, RZ ;  /* 0x0000001f05067819 */ /* 0x000fc600000006ff */
[----:B------:R-:W-:-:S04]  /*7d80*/  IMAD R23, R15, 0x8, R22 ;  /* 0x000000080f177824 */ /* 0x000fc800078e0216 */
[----:B------:R-:W0:Y:S02]  /*7d90*/  SYNCS.PHASECHK.TRANS64.TRYWAIT P0, [R23+URZ+0x10], R6 ;  /* 0x00001006170075a7 */ /* 0x000e24000800017f */
[----:B01----:R-:W-:Y:S05]  /*7da0*/  @!P0 BRA `(.L_x_238) ;  /* 0x0000000c00608947 */ /* 0x003fea0003800000 */
.L_x_255:
[----:B0-----:R-:W-:Y:S01]  /*7db0*/  PRMT R6, R19, 0x9910, RZ ;  /* 0x0000991013067816 */ /* 0x001fe200000000ff */
[----:B------:R0:W-:Y:S03]  /*7dc0*/  @!P1 SYNCS.ARRIVE.TRANS64 RZ, [R23+URZ], R14 ;  /* 0x0000000e17ff99a7 */ /* 0x0001e6000800003f */
[----:B------:R-:W-:-:S13]  /*7dd0*/  ISETP.NE.AND P0, PT, R6, 0x2, PT ;  /* 0x000000020600780c */ /* 0x000fda0003f05270 */
[----:B0-----:R-:W-:Y:S05]  /*7de0*/  @P0 BRA `(.L_x_239) ;  /* 0x0000000000040947 */ /* 0x001fea0003800000 */
[----:B------:R-:W-:Y:S01]  /*7df0*/  BPT.TRAP 0x1 ;  /* 0x000000040000795c */ /* 0x000fe20000300000 */
.L_x_239:
[----:B------:R-:W-:Y:S01]  /*7e00*/  R2UR UR7, R22 ;  /* 0x00000000160772ca */ /* 0x000fe200000e0000 */
[C---:B------:R-:W-:Y:S01]  /*7e10*/  IMAD R6, R15.reuse, 0xc000, R12 ;  /* 0x0000c0000f067824 */ /* 0x040fe200078e020c */
[----:B------:R-:W-:Y:S01]  /*7e20*/  R2UR UR26, R24 ;  /* 0x00000000181a72ca */ /* 0x000fe200000e0000 */
[----:B------:R-:W-:Y:S01]  /*7e30*/  IMAD R22, R15, 0x8000, R22 ;  /* 0x000080000f167824 */ /* 0x000fe200078e0216 */
[----:B------:R-:W-:Y:S01]  /*7e40*/  R2UR UR25, R23 ;  /* 0x00000000171972ca */ /* 0x000fe200000e0000 */
[----:B------:R-:W-:Y:S01]  /*7e50*/  VIADD R4, R4, 0xffffffff ;  /* 0xffffffff04047836 */ /* 0x000fe20000000000 */
[----:B------:R-:W-:Y:S01]  /*7e60*/  R2UR UR32, R6 ;  /* 0x00000000062072ca */ /* 0x000fe200000e0000 */
[----:B------:R-:W-:Y:S01]  /*7e70*/  UIADD3 UR14, UP0, UR30, 0xf0, URZ ;  /* 0x000000f01e0e7890 */ /* 0x000fe2000ff1e03f */
[----:B------:R-:W-:Y:S01]  /*7e80*/  R2UR UR16, R22 ;  /* 0x00000000161072ca */ /* 0x000fe200000e0000 */
[----:B------:R-:W-:Y:S01]  /*7e90*/  UIADD3 UR42, UP1, UR30, 0x1f0, URZ ;  /* 0x000001f01e2a7890 */ /* 0x000fe2000ff3e03f */
[----:B------:R-:W-:Y:S01]  /*7ea0*/  R2UR UR28, R7 ;  /* 0x00000000071c72ca */ /* 0x000fe200000e0000 */
[----:B------:R-:W-:Y:S01]  /*7eb0*/  UIADD3.X UR15, URZ, UR31, URZ, UP0, !UPT ;  /* 0x0000001f3f0f7290 */ /* 0x000fe200087fe43f */
[----:B------:R-:W-:Y:S01]  /*7ec0*/  R2UR UR27, R21 ;  /* 0x00000000151b72ca */ /* 0x000fe200000e0000 */
[----:B------:R-:W-:Y:S01]  /*7ed0*/  UIADD3.X UR43, URZ, UR31, URZ, UP1, !UPT ;  /* 0x0000001f3f2b7290 */ /* 0x000fe20008ffe43f */
[----:B------:R-:W-:Y:S01]  /*7ee0*/  R2UR UR35, R20 ;  /* 0x00000000142372ca */ /* 0x000fe200000e0000 */
[----:B------:R-:W-:Y:S01]  /*7ef0*/  UIADD3 UR18, UR26, 0x80, URZ ;  /* 0x000000801a127890 */ /* 0x000fe2000fffe03f */
[----:B------:R-:W-:Y:S01]  /*7f00*/  ISETP.GT.AND P1, PT, R4, 0x1, PT ;  /* 0x000000010400780c */ /* 0x000fe20003f24270 */
[----:B------:R-:W-:Y:S01]  /*7f10*/  VIADD R15, R15, 0x1 ;  /* 0x000000010f0f7836 */ /* 0x000fe20000000000 */
[----:B------:R-:W-:Y:S01]  /*7f20*/  UMOV UR22, 0x0 ;  /* 0x0000000000167882 */ /* 0x000fe20000000000 */
[----:B------:R-:W-:Y:S01]  /*7f30*/  UIADD3 UR32, UR7, UR32, URZ ;  /* 0x0000002007207290 */ /* 0x000fe2000fffe03f */
[----:B------:R-:W-:Y:S01]  /*7f40*/  VIADD R24, R24, 0x100 ;  /* 0x0000010018187836 */ /* 0x000fe20000000000 */
[----:B------:R-:W-:Y:S01]  /*7f50*/  UIADD3 UR24, UR16, 0x100, URZ ;  /* 0x0000010010187890 */ /* 0x000fe2000fffe03f */
[----:B------:R-:W-:Y:S01]  /*7f60*/  ISETP.NE.AND P0, PT, R15, 0x2, PT ;  /* 0x000000020f00780c */ /* 0x000fe20003f05270 */
[----:B------:R-:W-:-:S02]  /*7f70*/  UIADD3 UR16, UR16, 0x4100, URZ ;  /* 0x0000410010107890 */ /* 0x000fc4000fffe03f */
[----:B------:R-:W-:Y:S01]  /*7f80*/  UIADD3 UR8, UR32, 0x6000, URZ ;  /* 0x0000600020087890 */ /* 0x000fe2000fffe03f */
[----:B------:R-:W-:Y:S01]  /*7f90*/  SEL R6, RZ, 0x1, P0 ;  /* 0x00000001ff067807 */ /* 0x000fe20000000000 */
[----:B------:R-:W-:Y:S01]  /*7fa0*/  UMOV UR23, 0x10000000 ;  /* 0x1000000000177882 */ /* 0x000fe20000000000 */
[----:B------:R-:W-:Y:S01]  /*7fb0*/  UMOV UR17, UR25 ;  /* 0x0000001900117c82 */ /* 0x000fe20008000000 */
[----:B------:R-:W-:Y:S01]  /*7fc0*/  UMOV UR20, UR28 ;  /* 0x0000001c00147c82 */ /* 0x000fe20008000000 */
[----:B------:R-:W-:Y:S01]  /*7fd0*/  UMOV UR19, UR27 ;  /* 0x0000001b00137c82 */ /* 0x000fe20008000000 */
[----:B------:R-:W-:Y:S01]  /*7fe0*/  UMOV UR13, 0x30000 ;  /* 0x00030000000d7882 */ /* 0x000fe20000000000 */
[----:B------:R-:W-:Y:S01]  /*7ff0*/  UMOV UR33, UR25 ;  /* 0x0000001900217c82 */ /* 0x000fe20008000000 */
[----:B------:R-:W-:Y:S01]  /*8000*/  UMOV UR34, UR26 ;  /* 0x0000001a00227c82 */ /* 0x000fe20008000000 */
[----:B------:R-:W-:Y:S01]  /*8010*/  UMOV UR36, UR28 ;  /* 0x0000001c00247c82 */ /* 0x000fe20008000000 */
[----:B------:R0:W-:Y:S01]  /*8020*/  UTMALDG.3D [UR24], [UR14], desc[UR22] ;  /* 0x000016180e0075b4 */ /* 0x0001e20008011000 */
[----:B------:R-:W-:Y:S01]  /*8030*/  UMOV UR9, UR25 ;  /* 0x0000001900097c82 */ /* 0x000fe20008000000 */
[----:B------:R-:W-:Y:S01]  /*8040*/  UMOV UR12, UR28 ;  /* 0x0000001c000c7c82 */ /* 0x000fe20008000000 */
[----:B------:R-:W-:Y:S01]  /*8050*/  UMOV UR11, UR35 ;  /* 0x00000023000b7c82 */ /* 0x000fe20008000000 */
[----:B------:R-:W-:Y:S01]  /*8060*/  UMOV UR10, UR18 ;  /* 0x00000012000a7c82 */ /* 0x000fe20008000000 */
[----:B------:R-:W-:-:S02]  /*8070*/  LOP3.LUT R5, R5, R6, RZ, 0x3c, !PT ;  /* 0x0000000605057212 */ /* 0x000fc400078e3cff */
[----:B------:R-:W-:Y:S01]  /*8080*/  SEL R15, R15, RZ, P0 ;  /* 0x000000ff0f0f7207 */ /* 0x000fe20000000000 */
[----:B------:R0:W-:Y:S01]  /*8090*/  UTMALDG.3D [UR16], [UR14], desc[UR22] ;  /* 0x000016100e0075b4 */ /* 0x0001e20008011000 */
[----:B------:R0:W-:Y:S01]  /*80a0*/  UTMALDG.3D.MULTICAST [UR32], [UR42], UR13, desc[UR22] ;  /* 0x000016202a0073b4 */ /* 0x0001e2000801180d */
[----:B------:R0:W-:Y:S02]  /*80b0*/  UTMALDG.3D.MULTICAST [UR8], [UR42], UR13, desc[UR22] ;  /* 0x000016082a0073b4 */ /* 0x0001e4000801180d */
[----:B0-----:R-:W-:Y:S05]  /*80c0*/  @P1 BRA `(.L_x_240) ;  /* 0xfffffffc00141947 */ /* 0x001fea000383ffff */
.L_x_237:
[----:B------:R-:W-:Y:S05]  /*80d0*/  BSYNC B1 ;  /* 0x0000000000017941 */ /* 0x000fea0003800000 */
.L_x_236:
[----:B------:R-:W-:Y:S01]  /*80e0*/  LOP3.LUT P1, RZ, R10, 0xff, RZ, 0xc0, !PT ;  /* 0x000000ff0aff7812 */ /* 0x000fe2000782c0ff */
[----:B------:R-:W-:Y:S01]  /*80f0*/  IMAD.IADD R8, R11, 0x1, R8 ;  /* 0x000000010b087824 */ /* 0x000fe200078e0208 */
[----:B------:R-:W-:Y:S01]  /*8100*/  IADD3 R16, P2, R16, UR38, RZ ;  /* 0x0000002610107c10 */ /* 0x000fe2000ff5e0ff */
[----:B------:R-:W-:Y:S01]  /*8110*/  ULDC.64 UR8, c[0x0][0x650] ;  /* 0x0001940000087ab9 */ /* 0x000fe20000000a00 */
[----:B------:R-:W-:Y:S01]  /*8120*/  BSSY B1, `(.L_x_241) ;  /* 0x000006d000017945 */ /* 0x000fe20003800000 */
[----:B------:R-:W-:Y:S01]  /*8130*/  IMAD.MOV.U32 R21, RZ, RZ, -0x1 ;  /* 0xffffffffff157424 */ /* 0x000fe200078e00ff */
[----:B------:R-:W-:Y:S01]  /*8140*/  SHF.R.U32.HI R4, RZ, 0x1, R8 ;  /* 0x00000001ff047819 */ /* 0x000fe20000011608 */
[----:B------:R-:W-:Y:S01]  /*8150*/  IMAD.MOV.U32 R20, RZ, RZ, -0x1 ;  /* 0xffffffffff147424 */ /* 0x000fe200078e00ff */
[----:B------:R-:W-:Y:S01]  /*8160*/  ISETP.GT.U32.AND P0, PT, R8, 0x1, PT ;  /* 0x000000010800780c */ /* 0x000fe20003f04070 */
[----:B------:R-:W-:Y:S01]  /*8170*/  IMAD.MOV.U32 R7, RZ, RZ, -0x1 ;  /* 0xffffffffff077424 */ /* 0x000fe200078e00ff */
[----:B------:R-:W-:-:S02]  /*8180*/  LOP3.LUT R4, R4, 0x1, RZ, 0xc0, !PT ;  /* 0x0000000104047812 */ /* 0x000fc400078ec0ff */
[----:B------:R-:W-:Y:S01]  /*8190*/  ISETP.LT.U32.AND P0, PT, R11, 0x2, P0 ;  /* 0x000000020b00780c */ /* 0x000fe20000701070 */
[----:B------:R-:W0:Y:S01]  /*81a0*/  @P1 S2R R6, SR_CgaCtaId ;  /* 0x0000000000061919 */ /* 0x000e220000008800 */
[----:B------:R-:W-:Y:S02]  /*81b0*/  @P1 MOV R5, 0x400 ;  /* 0x0000040000051802 */ /* 0x000fe40000000f00 */
[----:B------:R-:W-:Y:S02]  /*81c0*/  IADD3.X R17, R17, UR41, RZ, P2, !PT ;  /* 0x0000002911117c10 */ /* 0x000fe400097fe4ff */
[----:B------:R-:W-:Y:S02]  /*81d0*/  ISETP.GE.U32.AND P2, PT, R16, UR8, PT ;  /* 0x0000000810007c0c */ /* 0x000fe4000bf46070 */
[----:B------:R-:W-:Y:S02]  /*81e0*/  LOP3.LUT R8, R8, 0x1, RZ, 0xc0, !PT ;  /* 0x0000000108087812 */ /* 0x000fe400078ec0ff */
[----:B------:R-:W-:-:S02]  /*81f0*/  PRMT R10, RZ, 0x7610, R10 ;  /* 0x00007610ff0a7816 */ /* 0x000fc4000000000a */
[----:B0-----:R-:W-:-:S04]  /*8200*/  @P1 LEA R5, R6, R5, 0x18 ;  /* 0x0000000506051211 */ /* 0x001fc800078ec0ff */
[----:B------:R0:W-:Y:S01]  /*8210*/  @P1 SYNCS.ARRIVE.TRANS64.A1T0 RZ, [R5+URZ+0x38], RZ ;  /* 0x000038ff05ff19a7 */ /* 0x0001e2000810003f */
[----:B------:R-:W-:Y:S02]  /*8220*/  ISETP.NE.U32.AND P1, PT, R4, 0x1, PT ;  /* 0x000000010400780c */ /* 0x000fe40003f25070 */
[----:B------:R-:W-:Y:S02]  /*8230*/  SEL R4, RZ, 0x1, !P0 ;  /* 0x00000001ff047807 */ /* 0x000fe40004000000 */
[----:B------:R-:W-:Y:S02]  /*8240*/  ISETP.GE.U32.AND.EX P0, PT, R17, UR9, PT, P2 ;  /* 0x0000000911007c0c */ /* 0x000fe4000bf06120 */
[----:B------:R-:W-:-:S04]  /*8250*/  ISETP.GT.U32.AND P1, PT, R11, 0x1, !P1 ;  /* 0x000000010b00780c */ /* 0x000fc80004f24070 */
[----:B0-----:R-:W-:-:S04]  /*8260*/  SEL R5, RZ, 0x1, !P1 ;  /* 0x00000001ff057807 */ /* 0x001fc80004800000 */
[--C-:B------:R-:W-:Y:S02]  /*8270*/  LOP3.LUT R3, R5, R3, R4.reuse, 0x96, !PT ;  /* 0x0000000305037212 */ /* 0x100fe400078e9604 */
[----:B------:R-:W-:Y:S01]  /*8280*/  PRMT R4, RZ, 0x7610, R4 ;  /* 0x00007610ff047816 */ /* 0x000fe20000000004 */
[----:B------:R-:W-:Y:S06]  /*8290*/  @P0 BRA `(.L_x_242) ;  /* 0x0000000400540947 */ /* 0x000fec0003800000 */
[----:B------:R-:W0:Y:S01]  /*82a0*/  S2R R15, SR_CTAID.X ;  /* 0x00000000000f7919 */ /* 0x000e220000002500 */
[----:B------:R-:W-:Y:S01]  /*82b0*/  ULDC.64 UR8, c[0x0][0x628] ;  /* 0x00018a0000087ab9 */ /* 0x000fe20000000a00 */
[----:B------:R-:W-:Y:S01]  /*82c0*/  ULDC UR10, c[0x0][0x630] ;  /* 0x00018c00000a7ab9 */ /* 0x000fe20000000800 */
[----:B------:R-:W-:Y:S01]  /*82d0*/  ISETP.NE.U32.AND P0, PT, RZ, UR8, PT ;  /* 0x00000008ff007c0c */ /* 0x000fe2000bf05070 */
[----:B------:R-:W1:Y:S01]  /*82e0*/  S2R R20, SR_CTAID.Y ;  /* 0x0000000000147919 */ /* 0x000e620000002600 */
[----:B------:R-:W-:Y:S01]  /*82f0*/  ULDC UR11, c[0x0][0x150] ;  /* 0x00005400000b7ab9 */ /* 0x000fe20000000800 */
[----:B------:R-:W-:Y:S01]  /*8300*/  IMAD.MOV.U32 R4, RZ, RZ, R16 ;  /* 0x000000ffff047224 */ /* 0x000fe200078e0010 */
[----:B------:R-:W-:Y:S01]  /*8310*/  ISETP.NE.AND.EX P0, PT, RZ, UR9, PT, P0 ;  /* 0x00000009ff007c0c */ /* 0x000fe2000bf05300 */
[----:B------:R-:W-:Y:S01]  /*8320*/  IMAD.MOV.U32 R5, RZ, RZ, R17 ;  /* 0x000000ffff057224 */ /* 0x000fe200078e0011 */
[----:B0-----:R-:W-:-:S11]  /*8330*/  I2FP.F32.U32 R22, R15 ;  /* 0x0000000f00167245 */ /* 0x001fd60000201000 */
[----:B------:R-:W-:Y:S05]  /*8340*/  @!P0 BRA `(.L_x_243) ;  /* 0x0000000000288947 */ /* 0x000fea0003800000 */
[----:B------:R-:W-:Y:S02]  /*8350*/  ULDC UR7, c[0x0][0x634] ;  /* 0x00018d0000077ab9 */ /* 0x000fe40000000800 */
[----:B------:R-:W-:-:S05]  /*8360*/  IADD3 R5, P0, R16, UR7, RZ ;  /* 0x0000000710057c10 */ /* 0x000fca000ff1e0ff */
[----:B------:R-:W-:-:S04]  /*8370*/  IMAD.X R21, RZ, RZ, R17, P0 ;  /* 0x000000ffff157224 */ /* 0x000fc800000e0611 */
[----:B------:R-:W-:-:S04]  /*8380*/  IMAD.WIDE.U32 R6, R21, UR8, RZ ;  /* 0x0000000815067c25 */ /* 0x000fc8000f8e00ff */
[----:B------:R-:W-:-:S04]  /*8390*/  IMAD.WIDE.U32 R6, P0, R5, UR9, R6 ;  /* 0x0000000905067c25 */ /* 0x000fc8000f800006 */
[----:B------:R-:W-:-:S04]  /*83a0*/  IMAD.WIDE.U32 R4, R5, UR8, RZ ;  /* 0x0000000805047c25 */ /* 0x000fc8000f8e00ff */
[----:B------:R-:W-:Y:S01]  /*83b0*/  IMAD.MOV.U32 R4, RZ, RZ, R7 ;  /* 0x000000ffff047224 */ /* 0x000fe200078e0007 */
[----:B------:R-:W-:Y:S01]  /*83c0*/  IADD3 RZ, P1, R5, R6, RZ ;  /* 0x0000000605ff7210 */ /* 0x000fe20007f3e0ff */
[----:B------:R-:W-:-:S04]  /*83d0*/  IMAD.X R5, RZ, RZ, RZ, P0 ;  /* 0x000000ffff057224 */ /* 0x000fc800000e06ff */
[----:B------:R-:W-:-:S08]  /*83e0*/  IMAD.WIDE.U32.X R4, R21, UR9, R4, P1 ;  /* 0x0000000915047c25 */ /* 0x000fd000088e0404 */
.L_x_243:
[--C-:B------:R-:W-:Y:S01]  /*83f0*/  SHF.R.U64 R14, R4, UR10, R5.reuse ;  /* 0x0000000a040e7c19 */ /* 0x100fe20008001205 */
[----:B------:R-:W-:Y:S01]  /*8400*/  FMUL R22, R22, UR11 ;  /* 0x0000000b16167c20 */ /* 0x000fe20008400000 */
[----:B------:R-:W-:Y:S01]  /*8410*/  SHF.R.U32.HI R4, RZ, UR10, R5 ;  /* 0x0000000aff047c19 */ /* 0x000fe20008011605 */
[----:B------:R-:W0:Y:S01]  /*8420*/  LDC R6, c[0x0][0x144] ;  /* 0x00005100ff067b82 */ /* 0x000e220000000800 */
[----:B------:R-:W-:Y:S01]  /*8430*/  IADD3 R5, P0, RZ, -R14, RZ ;  /* 0x8000000eff057210 */ /* 0x000fe20007f1e0ff */
[----:B------:R-:W-:Y:S01]  /*8440*/  ULDC UR7, c[0x0][0x154] ;  /* 0x0000550000077ab9 */ /* 0x000fe20000000800 */
[----:B-1----:R-:W-:Y:S01]  /*8450*/  I2FP.F32.U32 R7, R20 ;  /* 0x0000001400077245 */ /* 0x002fe20000201000 */
[----:B------:R-:W1:Y:S01]  /*8460*/  F2I.U32.TRUNC.NTZ R22, R22 ;  /* 0x0000001600167305 */ /* 0x000e62000020f000 */
[----:B------:R-:W-:Y:S01]  /*8470*/  ULDC.64 UR8, c[0x0][0x620] ;  /* 0x0001880000087ab9 */ /* 0x000fe20000000a00 */
[----:B------:R-:W-:Y:S01]  /*8480*/  IMAD.X R4, RZ, RZ, ~R4, P0 ;  /* 0x000000ffff047224 */ /* 0x000fe200000e0e04 */
[----:B------:R-:W-:Y:S01]  /*8490*/  ISETP.NE.AND P2, PT, R2, 0x1, PT ;  /* 0x000000010200780c */ /* 0x000fe20003f45270 */
[----:B------:R-:W-:Y:S01]  /*84a0*/  FMUL R23, R7, UR7 ;  /* 0x0000000707177c20 */ /* 0x000fe20008400000 */
[----:B------:R-:W2:Y:S01]  /*84b0*/  LDC R25, c[0x0][0x148] ;  /* 0x00005200ff197b82 */ /* 0x000ea20000000800 */
[----:B------:R-:W-:Y:S01]  /*84c0*/  IMAD R4, R4, UR8, RZ ;  /* 0x0000000804047c24 */ /* 0x000fe2000f8e02ff */
[----:B------:R-:W-:-:S03]  /*84d0*/  ULDC UR7, c[0x0][0x618] ;  /* 0x0001860000077ab9 */ /* 0x000fc60000000800 */
[----:B------:R-:W3:Y:S01]  /*84e0*/  F2I.U32.TRUNC.NTZ R23, R23 ;  /* 0x0000001700177305 */ /* 0x000ee2000020f000 */
[C---:B------:R-:W-:Y:S02]  /*84f0*/  IMAD R7, R5.reuse, UR9, R4 ;  /* 0x0000000905077c24 */ /* 0x040fe4000f8e0204 */
[----:B------:R-:W-:Y:S01]  /*8500*/  IMAD.WIDE.U32 R4, R5, UR8, R16 ;  /* 0x0000000805047c25 */ /* 0x000fe2000f8e0010 */
[----:B------:R-:W-:Y:S02]  /*8510*/  ULDC.64 UR8, c[0x0][0x640] ;  /* 0x0001900000087ab9 */ /* 0x000fe40000000a00 */
[----:B------:R-:W-:Y:S01]  /*8520*/  ISETP.NE.U32.AND P0, PT, RZ, UR8, PT ;  /* 0x00000008ff007c0c */ /* 0x000fe2000bf05070 */
[----:B------:R-:W-:Y:S02]  /*8530*/  IMAD.IADD R5, R5, 0x1, R7 ;  /* 0x0000000105057824 */ /* 0x000fe400078e0207 */
[----:B-1----:R-:W-:Y:S01]  /*8540*/  IMAD.MOV R22, RZ, RZ, -R22 ;  /* 0x000000ffff167224 */ /* 0x002fe200078e0a16 */
[----:B------:R-:W-:-:S02]  /*8550*/  ISETP.NE.AND.EX P0, PT, RZ, UR9, PT, P0 ;  /* 0x00000009ff007c0c */ /* 0x000fc4000bf05300 */
[----:B------:R-:W-:Y:S01]  /*8560*/  SHF.R.U64 R21, R4, UR7, R5 ;  /* 0x0000000704157c19 */ /* 0x000fe20008001205 */
[----:B0-----:R-:W-:Y:S01]  /*8570*/  IMAD R15, R6, R22, R15 ;  /* 0x00000016060f7224 */ /* 0x001fe200078e020f */
[----:B------:R-:W-:Y:S01]  /*8580*/  SHF.R.U32.HI R4, RZ, UR7, R5 ;  /* 0x00000007ff047c19 */ /* 0x000fe20008011605 */
[----:B------:R-:W-:Y:S01]  /*8590*/  ULDC UR7, c[0x0][0x608] ;  /* 0x0001820000077ab9 */ /* 0x000fe20000000800 */
[----:B---3--:R-:W-:Y:S02]  /*85a0*/  IMAD.MOV R6, RZ, RZ, -R23 ;  /* 0x000000ffff067224 */ /* 0x008fe400078e0a17 */
[--C-:B------:R-:W-:Y:S02]  /*85b0*/  SHF.R.U64 R22, R21, UR7, R4.reuse ;  /* 0x0000000715167c19 */ /* 0x100fe40008001204 */
[----:B------:R-:W-:Y:S01]  /*85c0*/  SHF.R.U32.HI R5, RZ, UR7, R4 ;  /* 0x00000007ff057c19 */ /* 0x000fe20008011604 */
[----:B------:R-:W-:Y:S01]  /*85d0*/  ULDC UR7, c[0x0][0x658] ;  /* 0x0001960000077ab9 */ /* 0x000fe20000000800 */
[----:B--2---:R-:W-:-:S02]  /*85e0*/  @P2 IMAD R15, R25, R6, R20 ;  /* 0x00000006190f2224 */ /* 0x004fc400078e0214 */
[--C-:B------:R-:W-:Y:S02]  /*85f0*/  SHF.R.U64 R20, R22, UR7, R5.reuse ;  /* 0x0000000716147c19 */ /* 0x100fe40008001205 */
[----:B------:R-:W-:-:S03]  /*8600*/  SHF.R.U32.HI R23, RZ, UR7, R5 ;  /* 0x00000007ff177c19 */ /* 0x000fc60008011605 */
[----:B------:R-:W-:Y:S02]  /*8610*/  IMAD.MOV.U32 R6, RZ, RZ, R20 ;  /* 0x000000ffff067224 */ /* 0x000fe400078e0014 */
[----:B------:R-:W-:Y:S01]  /*8620*/  IMAD.MOV.U32 R5, RZ, RZ, R23 ;  /* 0x000000ffff057224 */ /* 0x000fe200078e0017 */
[----:B------:R-:W-:Y:S06]  /*8630*/  @!P0 BRA `(.L_x_244) ;  /* 0x00000000002c8947 */ /* 0x000fec0003800000 */
        /* <DEDUP_REMOVED lines=9> */
[----:B------:R-:W-:-:S04]  /*86d0*/  IMAD.WIDE.U32.X R4, R23, UR9, R4, P1 ;  /* 0x0000000917047c25 */ /* 0x000fc800088e0404 */
[----:B------:R-:W-:-:S07]  /*86e0*/  IMAD.MOV.U32 R6, RZ, RZ, R4 ;  /* 0x000000ffff067224 */ /* 0x000fce00078e0004 */
.L_x_244:
[----:B------:R-:W-:Y:S01]  /*86f0*/  ULDC UR7, c[0x0][0x648] ;  /* 0x0001920000077ab9 */ /* 0x000fe20000000800 */
[----:B------:R-:W-:Y:S01]  /*8700*/  LOP3.LUT R4, R22, UR6, RZ, 0xc0, !PT ;  /* 0x0000000616047c12 */ /* 0x000fe2000f8ec0ff */
[----:B------:R-:W-:Y:S01]  /*8710*/  ULDC UR8, c[0x0][0x610] ;  /* 0x0001840000087ab9 */ /* 0x000fe20000000800 */
[----:B------:R-:W-:Y:S01]  /*8720*/  SHF.R.U64 R5, R6, UR7, R5 ;  /* 0x0000000706057c19 */ /* 0x000fe20008001205 */
[----:B------:R-:W-:Y:S01]  /*8730*/  ULDC UR7, c[0x0][0x638] ;  /* 0x00018e0000077ab9 */ /* 0x000fe20000000800 */
[----:B------:R-:W-:-:S03]  /*8740*/  LOP3.LUT R21, R21, UR4, RZ, 0xc0, !PT ;  /* 0x0000000415157c12 */ /* 0x000fc6000f8ec0ff */
[----:B------:R-:W-:Y:S02]  /*8750*/  IMAD.MOV R7, RZ, RZ, -R5 ;  /* 0x000000ffff077224 */ /* 0x000fe400078e0a05 */
[----:B------:R-:W-:Y:S02]  /*8760*/  IMAD R4, R5, UR5, R4 ;  /* 0x0000000505047c24 */ /* 0x000fe4000f8e0204 */
[----:B------:R-:W-:Y:S01]  /*8770*/  IMAD R20, R7, UR7, R20 ;  /* 0x0000000707147c24 */ /* 0x000fe2000f8e0214 */
[----:B------:R-:W-:Y:S01]  /*8780*/  ULDC UR7, c[0x0][0x600] ;  /* 0x0001800000077ab9 */ /* 0x000fe20000000800 */
[----:B------:R-:W-:Y:S02]  /*8790*/  IMAD R15, R4, UR8, R15 ;  /* 0x00000008040f7c24 */ /* 0x000fe4000f8e020f */
[----:B------:R-:W-:Y:S02]  /*87a0*/  IMAD R6, R20, UR7, R21 ;  /* 0x0000000714067c24 */ /* 0x000fe4000f8e0215 */
[----:B------:R-:W-:-:S02]  /*87b0*/  IMAD.MOV.U32 R4, RZ, RZ, 0x1 ;  /* 0x00000001ff047424 */ /* 0x000fc400078e00ff */
[----:B------:R-:W-:Y:S01]  /*87c0*/  IMAD.MOV.U32 R7, RZ, RZ, R14 ;  /* 0x000000ffff077224 */ /* 0x000fe200078e000e */
[----:B------:R-:W-:Y:S02]  /*87d0*/  SEL R20, R6, R15, !P2 ;  /* 0x0000000f06147207 */ /* 0x000fe40005000000 */
[----:B------:R-:W-:-:S07]  /*87e0*/  SEL R21, R15, R6, !P2 ;  /* 0x000000060f157207 */ /* 0x000fce0005000000 */
.L_x_242:
[----:B------:R-:W-:Y:S05]  /*87f0*/  BSYNC B1 ;  /* 0x0000000000017941 */ /* 0x000fea0003800000 */
.L_x_241:
[----:B------:R-:W-:-:S13]  /*8800*/  LOP3.LUT P0, RZ, R4, 0xff, RZ, 0xc0, !PT ;  /* 0x000000ff04ff7812 */ /* 0x000fda000780c0ff */
[----:B------:R-:W-:Y:S05]  /*8810*/  @P0 BRA `(.L_x_245) ;  /* 0xfffffff400080947 */ /* 0x000fea000383ffff */
[----:B------:R-:W-:Y:S05]  /*8820*/  BSYNC B0 ;  /* 0x0000000000007941 */ /* 0x000fea0003800000 */
.L_x_234:
[----:B------:R-:W-:-:S03]  /*8830*/  UMOV UR7, 0xffffffff ;  /* 0xffffffff00077882 */ /* 0x000fc60000000000 */
[----:B------:R-:W-:Y:S05]  /*8840*/  BRA.DIV UR7, `(.L_x_246) ;  /* 0x0000000207cc7947 */ /* 0x000fea000b800000 */
[----:B------:R-:W-:-:S13]  /*8850*/  ELECT P6, URZ, PT ;  /* 0x00000000003f782f */ /* 0x000fda00038c0000 */
.L_x_258:
[----:B------:R-:W-:Y:S04]  /*8860*/  BSSY B0, `(.L_x_247) ;  /* 0x0000019000007945 */ /* 0x000fe80003800000 */
[----:B------:R-:W-:Y:S05]  /*8870*/  @!P6 BRA `(.L_x_248) ;  /* 0x00000000005ce947 */ /* 0x000fea0003800000 */
[----:B------:R-:W-:-:S04]  /*8880*/  LOP3.LUT R18, R18, 0x2, RZ, 0xfc, !PT ;  /* 0x0000000212127812 */ /* 0x000fc800078efcff */
[----:B------:R-:W-:-:S13]  /*8890*/  ISETP.NE.AND P0, PT, R18, 0x3, PT ;  /* 0x000000031200780c */ /* 0x000fda0003f05270 */
[----:B------:R-:W-:Y:S05]  /*88a0*/  @!P0 BRA `(.L_x_249) ;  /* 0x0000000000048947 */ /* 0x000fea0003800000 */
[----:B------:R-:W-:Y:S01]  /*88b0*/  BPT.TRAP 0x1 ;  /* 0x000000040000795c */ /* 0x000fe20000300000 */
.L_x_249:
[----:B------:R-:W0:Y:S01]  /*88c0*/  S2R R5, SR_CgaCtaId ;  /* 0x0000000000057919 */ /* 0x000e220000008800 */
[----:B------:R-:W-:Y:S02]  /*88d0*/  MOV R0, 0x400 ;  /* 0x0000040000007802 */ /* 0x000fe40000000f00 */
[----:B------:R-:W-:Y:S02]  /*88e0*/  SHF.L.U32 R2, R3, 0x1f, RZ ;  /* 0x0000001f03027819 */ /* 0x000fe400000006ff */
[----:B0-----:R-:W-:-:S05]  /*88f0*/  LEA R5, R5, R0, 0x18 ;  /* 0x0000000005057211 */ /* 0x001fca00078ec0ff */
[----:B------:R-:W-:-:S04]  /*8900*/  VIADD R5, R5, 0x10 ;  /* 0x0000001005057836 */ /* 0x000fc80000000000 */
[C---:B------:R-:W-:Y:S02]  /*8910*/  IMAD R7, R8.reuse, 0x8, R5 ;  /* 0x0000000808077824 */ /* 0x040fe400078e0205 */
[----:B------:R-:W-:Y:S02]  /*8920*/  VIADD R8, R8, 0x1 ;  /* 0x0000000108087836 */ /* 0x000fe40000000000 */
[----:B------:R-:W0:Y:S03]  /*8930*/  SYNCS.PHASECHK.TRANS64.TRYWAIT P0, [R7+URZ], R2 ;  /* 0x00000002070075a7 */ /* 0x000e26000800017f */
[----:B------:R-:W-:-:S04]  /*8940*/  ISETP.NE.AND P1, PT, R8, 0x2, PT ;  /* 0x000000020800780c */ /* 0x000fc80003f25270 */
[----:B------:R-:W-:Y:S02]  /*8950*/  SEL R0, RZ, 0x1, P1 ;  /* 0x00000001ff007807 */ /* 0x000fe40000800000 */
[----:B------:R-:W-:Y:S02]  /*8960*/  SEL R8, R8, RZ, P1 ;  /* 0x000000ff08087207 */ /* 0x000fe40000800000 */
[----:B------:R-:W-:Y:S01]  /*8970*/  LOP3.LUT R0, R3, R0, RZ, 0x3c, !PT ;  /* 0x0000000003007212 */ /* 0x000fe200078e3cff */
[----:B0-----:R-:W-:Y:S06]  /*8980*/  @!P0 BRA `(.L_x_250) ;  /* 0x00000000009c8947 */ /* 0x001fec0003800000 */
.L_x_259:
[----:B------:R-:W-:Y:S01]  /*8990*/  IMAD R5, R8, 0x8, R5 ;  /* 0x0000000808057824 */ /* 0x000fe200078e0205 */
[----:B------:R-:W-:-:S07]  /*89a0*/  SHF.L.U32 R0, R0, 0x1f, RZ ;  /* 0x0000001f00007819 */ /* 0x000fce00000006ff */
.L_x_251:
[----:B-1----:R1:W2:Y:S02]  /*89b0*/  SYNCS.PHASECHK.TRANS64.TRYWAIT P0, [R5+URZ], R0 ;  /* 0x00000000050075a7 */ /* 0x0022a4000800017f */
[----:B--2---:R-:W-:Y:S05]  /*89c0*/  @!P0 NANOSLEEP.SYNCS 0x989680 ;  /* 0x009896800000895d */ /* 0x004fea0003900000 */
[----:B------:R-:W2:Y:S02]  /*89d0*/  @!P0 SYNCS.PHASECHK.TRANS64 P0, [R5+URZ], R0 ;  /* 0x00000000050085a7 */ /* 0x000ea4000800007f */
[----:B--2---:R-:W-:Y:S05]  /*89e0*/  @!P0 BRA `(.L_x_251) ;  /* 0xfffffffc00f08947 */ /* 0x004fea000383ffff */
.L_x_248:
[----:B------:R-:W-:Y:S05]  /*89f0*/  BSYNC B0 ;  /* 0x0000000000007941 */ /* 0x000fea0003800000 */
.L_x_247:
[----:B------:R-:W-:Y:S05]  /*8a00*/  EXIT ;  /* 0x000000000000794d */ /* 0x000fea0003800000 */
.L_x_21:
[----:B-1----:R1:W2:Y:S02]  /*8a10*/  SYNCS.PHASECHK.TRANS64.TRYWAIT P1, [R3+URZ], R0 ;  /* 0x00000000030075a7 */ /* 0x0022a4000802017f */
[----:B--2---:R-:W-:Y:S05]  /*8a20*/  @!P1 NANOSLEEP.SYNCS 0x989680 ;  /* 0x009896800000995d */ /* 0x004fea0003900000 */
[----:B------:R-:W2:Y:S02]  /*8a30*/  @!P1 SYNCS.PHASECHK.TRANS64 P1, [R3+URZ], R0 ;  /* 0x00000000030095a7 */ /* 0x000ea4000802007f */
[----:B--2---:R-:W-:Y:S05]  /*8a40*/  @!P1 BRA `(.L_x_21) ;  /* 0xfffffffc00f09947 */ /* 0x004fea000383ffff */
[----:B------:R-:W-:Y:S05]  /*8a50*/  BRA `(.L_x_20) ;  /* 0xffffff8c00347947 */ /* 0x000fea000383ffff */
.L_x_26:
[----:B-1----:R1:W2:Y:S02]  /*8a60*/  SYNCS.PHASECHK.TRANS64.TRYWAIT P1, [R5+URZ], R4 ;  /* 0x00000004050075a7 */ /* 0x0022a4000802017f */
[----:B--2---:R-:W-:Y:S05]  /*8a70*/  @!P1 NANOSLEEP.SYNCS 0x989680 ;  /* 0x009896800000995d */ /* 0x004fea0003900000 */
[----:B------:R-:W2:Y:S02]  /*8a80*/  @!P1 SYNCS.PHASECHK.TRANS64 P1, [R5+URZ], R4 ;  /* 0x00000004050095a7 */ /* 0x000ea4000802007f */
[----:B--2---:R-:W-:Y:S05]  /*8a90*/  @!P1 BRA `(.L_x_26) ;  /* 0xfffffffc00f09947 */ /* 0x004fea000383ffff */
[----:B------:R-:W-:Y:S05]  /*8aa0*/  BRA `(.L_x_25) ;  /* 0xffffff9000807947 */ /* 0x000fea000383ffff */
.L_x_235:
[----:B------:R-:W-:Y:S01]  /*8ab0*/  BSSY B1, `(.L_x_252) ;  /* 0x0000006000017945 */ /* 0x000fe20003800000 */
[----:B------:R-:W-:-:S07]  /*8ac0*/  IMAD.MOV.U32 R15, RZ, RZ, -0x1 ;  /* 0xffffffffff0f7424 */ /* 0x000fce00078e00ff */
[----:B------:R-:W-:Y:S05]  /*8ad0*/  WARPSYNC.COLLECTIVE R15, `(.L_x_253) ;  /* 0x000000000f0c7348 */ /* 0x000fea0003c00000 */
[----:B------:R-:W-:Y:S02]  /*8ae0*/  ELECT P6, UR62, PT ;  /* 0x00000000003e782f */ /* 0x000fe400038c0000 */
[----:B------:R-:W-:Y:S01]  /*8af0*/  MOV R14, UR62 ;  /* 0x0000003e000e7c02 */ /* 0x000fe20008000f00 */
[----:B------:R-:W-:Y:S10]  /*8b00*/  ENDCOLLECTIVE ;  /* 0x000000000000791b */ /* 0x000ff40003800000 */
.L_x_253:
[----:B------:R-:W-:Y:S05]  /*8b10*/  BSYNC B1 ;  /* 0x0000000000017941 */ /* 0x000fea0003800000 */
.L_x_252:
[----:B------:R-:W-:Y:S05]  /*8b20*/  BRA `(.L_x_254) ;  /* 0xfffffff000507947 */ /* 0x000fea000383ffff */
.L_x_238:
[----:B0-----:R0:W1:Y:S02]  /*8b30*/  SYNCS.PHASECHK.TRANS64.TRYWAIT P0, [R23+URZ+0x10], R6 ;  /* 0x00001006170075a7 */ /* 0x001064000800017f */
[----:B-1----:R-:W-:Y:S05]  /*8b40*/  @!P0 NANOSLEEP.SYNCS 0x989680 ;  /* 0x009896800000895d */ /* 0x002fea0003900000 */
[----:B------:R-:W1:Y:S02]  /*8b50*/  @!P0 SYNCS.PHASECHK.TRANS64 P0, [R23+URZ+0x10], R6 ;  /* 0x00001006170085a7 */ /* 0x000e64000800007f */
[----:B-1----:R-:W-:Y:S05]  /*8b60*/  @!P0 BRA `(.L_x_238) ;  /* 0xfffffffc00f08947 */ /* 0x002fea000383ffff */
[----:B------:R-:W-:Y:S05]  /*8b70*/  BRA `(.L_x_255) ;  /* 0xfffffff0008c7947 */ /* 0x000fea000383ffff */
.L_x_246:
[----:B------:R-:W-:Y:S01]  /*8b80*/  BSSY B0, `(.L_x_256) ;  /* 0x0000006000007945 */ /* 0x000fe20003800000 */
[----:B------:R-:W-:-:S07]  /*8b90*/  IMAD.MOV.U32 R15, RZ, RZ, -0x1 ;  /* 0xffffffffff0f7424 */ /* 0x000fce00078e00ff */
[----:B------:R-:W-:Y:S05]  /*8ba0*/  WARPSYNC.COLLECTIVE R15, `(.L_x_257) ;  /* 0x000000000f0c7348 */ /* 0x000fea0003c00000 */
[----:B------:R-:W-:Y:S02]  /*8bb0*/  ELECT P6, UR62, PT ;  /* 0x00000000003e782f */ /* 0x000fe400038c0000 */
[----:B------:R-:W-:Y:S01]  /*8bc0*/  MOV R14, UR62 ;  /* 0x0000003e000e7c02 */ /* 0x000fe20008000f00 */
[----:B------:R-:W-:Y:S10]  /*8bd0*/  ENDCOLLECTIVE ;  /* 0x000000000000791b */ /* 0x000ff40003800000 */
.L_x_257:
[----:B------:R-:W-:Y:S05]  /*8be0*/  BSYNC B0 ;  /* 0x0000000000007941 */ /* 0x000fea0003800000 */
.L_x_256:
[----:B------:R-:W-:Y:S05]  /*8bf0*/  BRA `(.L_x_258) ;  /* 0xfffffffc00187947 */ /* 0x000fea000383ffff */
.L_x_250:
[----:B0-----:R0:W1:Y:S02]  /*8c00*/  SYNCS.PHASECHK.TRANS64.TRYWAIT P0, [R7+URZ], R2 ;  /* 0x00000002070075a7 */ /* 0x001064000800017f */
[----:B-1----:R-:W-:Y:S05]  /*8c10*/  @!P0 NANOSLEEP.SYNCS 0x989680 ;  /* 0x009896800000895d */ /* 0x002fea0003900000 */
[----:B------:R-:W1:Y:S02]  /*8c20*/  @!P0 SYNCS.PHASECHK.TRANS64 P0, [R7+URZ], R2 ;  /* 0x00000002070085a7 */ /* 0x000e64000800007f */
[----:B-1----:R-:W-:Y:S05]  /*8c30*/  @!P0 BRA `(.L_x_250) ;  /* 0xfffffffc00f08947 */ /* 0x002fea000383ffff */
[----:B------:R-:W-:Y:S05]  /*8c40*/  BRA `(.L_x_259) ;  /* 0xfffffffc00507947 */ /* 0x000fea000383ffff */
.L_x_260:
[----:B------:R-:W-:-:S00]  /*8c50*/  BRA `(.L_x_260) ;  /* 0xfffffffc00fc7947 */ /* 0x000fc0000383ffff */
[----:B------:R-:W-:-:S00]  /*8c60*/  NOP ;  /* 0x0000000000007918 */ /* 0x000fc00000000000 */
        /* <DEDUP_REMOVED lines=9> */
.L_x_261:


//--------------------- .nv.global.init           --------------------------
	.section	.nv.global.init,"aw",@progbits
.nv.global.init:
	.type		$str$22,@object
	.size		$str$22,($str$23 - $str$22)
$str$22:
        /*0000*/ 	.byte	0x6b, 0x5f, 0x74, 0x69, 0x6c, 0x65, 0x5f, 0x63, 0x6f, 0x75, 0x6e, 0x74, 0x20, 0x3e, 0x3d, 0x20
        /*0010*/ 	.byte	0x31, 0x00
	.type		$str$23,@object
	.size		$str$23,(__unnamed_1 - $str$23)
$str$23:
        /*0012*/ 	.byte	0x2f, 0x74, 0x6d, 0x70, 0x2f, 0x63, 0x75, 0x74, 0x6c, 0x61, 0x73, 0x73, 0x5f, 0x73, 0x77, 0x65
        /*0022*/ 	.byte	0x65, 0x70, 0x5f, 0x73, 0x72, 0x63, 0x2f, 0x69, 0x6e, 0x63, 0x6c, 0x75, 0x64, 0x65, 0x2f, 0x63
        /*0032*/ 	.byte	0x75, 0x74, 0x6c, 0x61, 0x73, 0x73, 0x2f, 0x67, 0x65, 0x6d, 0x6d, 0x2f, 0x63, 0x6f, 0x6c, 0x6c
        /*0042*/ 	.byte	0x65, 0x63, 0x74, 0x69, 0x76, 0x65, 0x2f, 0x73, 0x6d, 0x39, 0x30, 0x5f, 0x6d, 0x6d, 0x61, 0x5f
        /*0052*/ 	.byte	0x74, 0x6d, 0x61, 0x5f, 0x67, 0x6d, 0x6d, 0x61, 0x5f, 0x73, 0x73, 0x5f, 0x77, 0x61, 0x72, 0x70
        /*0062*/ 	.byte	0x73, 0x70, 0x65, 0x63, 0x69, 0x61, 0x6c, 0x69, 0x7a, 0x65, 0x64, 0x2e, 0x68, 0x70, 0x70, 0x00
	.type		__unnamed_1,@object
	.size		__unnamed_1,(.L_0 - __unnamed_1)
__unnamed_1:
        /*0072*/ 	.byte	0x76, 0x6f, 0x69, 0x64, 0x20, 0x63, 0x75, 0x74, 0x6c, 0x61, 0x73, 0x73, 0x3a, 0x3a, 0x67, 0x65
        /* <DEDUP_REMOVED lines=172> */
        /*0b42*/ 	.byte	0x74, 0x65, 0x3a, 0x3a, 0x69, 0x64, 0x65, 0x6e, 0x74, 0x69, 0x74, 0x79, 0x5d, 0x00
.L_0:


//--------------------- .nv.shared._ZN7cutlass13device_kernelINS_4gemm6kernel13GemmUniversalIN4cute5tupleIJiiiiEEENS1_10collective13CollectiveMmaINS1_34MainloopSm90TmaGmmaWarpSpecializedILi2ENS5_IJNS4_1CILi2EEENSA_ILi1EEESC_EEENS1_35KernelTmaWarpSpecializedCooperativeEEENS5_IJNSA_ILi128EEENSA_ILi192EEENSA_ILi256EEEEEEaNS5_IJlSC_lEEEaSK_NS4_8TiledMMAINS4_8MMA_AtomIJNS4_4SM904GMMA27MMA_64x192x32_S32S8S8_SS_TNEEEENS4_6LayoutISD_NS5_IJSC_NSA_ILi0EEESS_EEEEENS5_IJNS4_10UnderscoreESV_SV_EEEEENS4_13SM90_TMA_LOADENS4_14ComposedLayoutINS4_7SwizzleILi3ELi4ELi3EEENS4_18smem_ptr_flag_bitsILi8EEENSR_INS5_IJNSA_ILi8EEESG_EEENS5_IJSG_SC_EEEEEEEvNS4_8identityENS4_23SM90_TMA_LOAD_MULTICASTES18_vS19_EENS_8epilogue10collective6detail29Sm90TmaWarpSpecializedAdapterINS1D_15DefaultEpilogueIaSK_SK_NS1C_6thread17LinearCombinationIaLi1EiiLNS1H_9ScaleType4KindE0ELNS_15FloatRoundStyleE2EaEENS1_15EpilogueDefaultEEEEEvvEEEEvNT_6ParamsE --------------------------
	.section	.nv.shared._ZN7cutlass13device_kernelINS_4gemm6kernel13GemmUniversalIN4cute5tupleIJiiiiEEENS1_10collective13CollectiveMmaINS1_34MainloopSm90TmaGmmaWarpSpecializedILi2ENS5_IJNS4_1CILi2EEENSA_ILi1EEESC_EEENS1_35KernelTmaWarpSpecializedCooperativeEEENS5_IJNSA_ILi128EEENSA_ILi192EEENSA_ILi256EEEEEEaNS5_IJlSC_lEEEaSK_NS4_8TiledMMAINS4_8MMA_AtomIJNS4_4SM904GMMA27MMA_64x192x32_S32S8S8_SS_TNEEEENS4_6LayoutISD_NS5_IJSC_NSA_ILi0EEESS_EEEEENS5_IJNS4_10UnderscoreESV_SV_EEEEENS4_13SM90_TMA_LOADENS4_14ComposedLayoutINS4_7SwizzleILi3ELi4ELi3EEENS4_18smem_ptr_flag_bitsILi8EEENSR_INS5_IJNSA_ILi8EEESG_EEENS5_IJSG_SC_EEEEEEEvNS4_8identityENS4_23SM90_TMA_LOAD_MULTICASTES18_vS19_EENS_8epilogue10collective6detail29Sm90TmaWarpSpecializedAdapterINS1D_15DefaultEpilogueIaSK_SK_NS1C_6thread17LinearCombinationIaLi1EiiLNS1H_9ScaleType4KindE0ELNS_15FloatRoundStyleE2EaEENS1_15EpilogueDefaultEEEEEvvEEEEvNT_6ParamsE,"aw",@nobits
	.sectionflags	@""
	.align	16
	.zero		1024


//--------------------- .nv.shared.reserved.0     --------------------------
	.section	.nv.shared.reserved.0,"aw",@nobits
	.weak		__nv_reservedSMEM_offset_0_alias
	.size		__nv_reservedSMEM_offset_0_alias, 0, 0
	.other		__nv_reservedSMEM_offset_0_alias,@"STO_CUDA_RESERVED_SHARED STV_DEFAULT"
__nv_reservedSMEM_offset_0_alias:
	.zero		0


//--------------------- .nv.global                --------------------------
	.section	.nv.global,"aw",@nobits
.nv.global:
	.type		_ZN40_INTERNAL_4590c82a_4_k_cu_b2e1fd5f_156914cute1_E,@object
	.size		_ZN40_INTERNAL_4590c82a_4_k_cu_b2e1fd5f_156914cute1_E,(_ZN40_INTERNAL_4590c82a_4_k_cu_b2e1fd5f_156914cuda3std3__45__cpo6cbeginE - _ZN40_INTERNAL_4590c82a_4_k_cu_b2e1fd5f_156914cute1_E)
_ZN40_INTERNAL_4590c82a_4_k_cu_b2e1fd5f_156914cute1_E:
	.zero		1
	.type		_ZN40_INTERNAL_4590c82a_4_k_cu_b2e1fd5f_156914cuda3std3__45__cpo6cbeginE,@object
	.size		_ZN40_INTERNAL_4590c82a_4_k_cu_b2e1fd5f_156914cuda3std3__45__cpo6cbeginE,(_ZN40_INTERNAL_4590c82a_4_k_cu_b2e1fd5f_156914cuda3std3__48in_placeE - _ZN40_INTERNAL_4590c82a_4_k_cu_b2e1fd5f_156914cuda3std3__45__cpo6cbeginE)
_ZN40_INTERNAL_4590c82a_4_k_cu_b2e1fd5f_156914cuda3std3__45__cpo6cbeginE:
	.zero		1
	.type		_ZN40_INTERNAL_4590c82a_4_k_cu_b2e1fd5f_156914cuda3std3__48in_placeE,@object
	.size		_ZN40_INTERNAL_4590c82a_4_k_cu_b2e1fd5f_156914cuda3std3__48in_placeE,(_ZN40_INTERNAL_4590c82a_4_k_cu_b2e1fd5f_156914cuda3std6ranges3__45__cpo9iter_moveE - _ZN40_INTERNAL_4590c82a_4_k_cu_b2e1fd5f_156914cuda3std3__48in_placeE)
_ZN40_INTERNAL_4590c82a_4_k_cu_b2e1fd5f_156914cuda3std3__48in_placeE:
	.zero		1
	.type		_ZN40_INTERNAL_4590c82a_4_k_cu_b2e1fd5f_156914cuda3std6ranges3__45__cpo9iter_moveE,@object
	.size		_ZN40_INTERNAL_4590c82a_4_k_cu_b2e1fd5f_156914cuda3std6ranges3__45__cpo9iter_moveE,(_ZN40_INTERNAL_4590c82a_4_k_cu_b2e1fd5f_156914cuda3std3__45__cpo5beginE - _ZN40_INTERNAL_4590c82a_4_k_cu_b2e1fd5f_156914cuda3std6ranges3__45__cpo9iter_moveE)
_ZN40_INTERNAL_4590c82a_4_k_cu_b2e1fd5f_156914cuda3std6ranges3__45__cpo9iter_moveE:
	.zero		1
	.type		_ZN40_INTERNAL_4590c82a_4_k_cu_b2e1fd5f_156914cuda3std3__45__cpo5beginE,@object
	.size		_ZN40_INTERNAL_4590c82a_4_k_cu_b2e1fd5f_156914cuda3std3__45__cpo5beginE,(_ZN40_INTERNAL_4590c82a_4_k_cu_b2e1fd5f_156914cuda3std3__442_GLOBAL__N__4590c82a_4_k_cu_b2e1fd5f_156916ignoreE - _ZN40_INTERNAL_4590c82a_4_k_cu_b2e1fd5f_156914cuda3std3__45__cpo5beginE)
_ZN40_INTERNAL_4590c82a_4_k_cu_b2e1fd5f_156914cuda3std3__45__cpo5beginE:
	.zero		1
	.type		_ZN40_INTERNAL_4590c82a_4_k_cu_b2e1fd5f_156914cuda3std3__442_GLOBAL__N__4590c82a_4_k_cu_b2e1fd5f_156916ignoreE,@object
	.size		_ZN40_INTERNAL_4590c82a_4_k_cu_b2e1fd5f_156914cuda3std3__442_GLOBAL__N__4590c82a_4_k_cu_b2e1fd5f_156916ignoreE,(_ZN40_INTERNAL_4590c82a_4_k_cu_b2e1fd5f_156914cute7productE - _ZN40_INTERNAL_4590c82a_4_k_cu_b2e1fd5f_156914cuda3std3__442_GLOBAL__N__4590c82a_4_k_cu_b2e1fd5f_156916ignoreE)
_ZN40_INTERNAL_4590c82a_4_k_cu_b2e1fd5f_156914cuda3std3__442_GLOBAL__N__4590c82a_4_k_cu_b2e1fd5f_156916ignoreE:
	.zero		1
	.type		_ZN40_INTERNAL_4590c82a_4_k_cu_b2e1fd5f_156914cute7productE,@object
	.size		_ZN40_INTERNAL_4590c82a_4_k_cu_b2e1fd5f_156914cute7productE,(_ZN40_INTERNAL_4590c82a_4_k_cu_b2e1fd5f_156914cuda3std3__45__cpo3endE - _ZN40_INTERNAL_4590c82a_4_k_cu_b2e1fd5f_156914cute7productE)
_ZN40_INTERNAL_4590c82a_4_k_cu_b2e1fd5f_156914cute7productE:
	.zero		1
	.type		_ZN40_INTERNAL_4590c82a_4_k_cu_b2e1fd5f_156914cuda3std3__45__cpo3endE,@object
	.size		_ZN40_INTERNAL_4590c82a_4_k_cu_b2e1fd5f_156914cuda3std3__45__cpo3endE,(_ZN40_INTERNAL_4590c82a_4_k_cu_b2e1fd5f_156914cuda3std3__419piecewise_constructE - _ZN40_INTERNAL_4590c82a_4_k_cu_b2e1fd5f_156914cuda3std3__45__cpo3endE)
_ZN40_INTERNAL_4590c82a_4_k_cu_b2e1fd5f_156914cuda3std3__45__cpo3endE:
	.zero		1
	.type		_ZN40_INTERNAL_4590c82a_4_k_cu_b2e1fd5f_156914cuda3std3__419piecewise_constructE,@object
	.size		_ZN40_INTERNAL_4590c82a_4_k_cu_b2e1fd5f_156914cuda3std3__419piecewise_constructE,(_ZN40_INTERNAL_4590c82a_4_k_cu_b2e1fd5f_156914cuda3std3__45__cpo4cendE - _ZN40_INTERNAL_4590c82a_4_k_cu_b2e1fd5f_156914cuda3std3__419piecewise_constructE)
_ZN40_INTERNAL_4590c82a_4_k_cu_b2e1fd5f_156914cuda3std3__419piecewise_constructE:
	.zero		1
	.type		_ZN40_INTERNAL_4590c82a_4_k_cu_b2e1fd5f_156914cuda3std3__45__cpo4cendE,@object
	.size		_ZN40_INTERNAL_4590c82a_4_k_cu_b2e1fd5f_156914cuda3std3__45__cpo4cendE,(_ZN40_INTERNAL_4590c82a_4_k_cu_b2e1fd5f_156914cuda3std6ranges3__45__cpo4swapE - _ZN40_INTERNAL_4590c82a_4_k_cu_b2e1fd5f_156914cuda3std3__45__cpo4cendE)
_ZN40_INTERNAL_4590c82a_4_k_cu_b2e1fd5f_156914cuda3std3__45__cpo4cendE:
	.zero		1
	.type		_ZN40_INTERNAL_4590c82a_4_k_cu_b2e1fd5f_156914cuda3std6ranges3__45__cpo4swapE,@object
	.size		_ZN40_INTERNAL_4590c82a_4_k_cu_b2e1fd5f_156914cuda3std6ranges3__45__cpo4swapE,(.L_8 - _ZN40_INTERNAL_4590c82a_4_k_cu_b2e1fd5f_156914cuda3std6ranges3__45__cpo4swapE)
_ZN40_INTERNAL_4590c82a_4_k_cu_b2e1fd5f_156914cuda3std6ranges3__45__cpo4swapE:
	.zero		1
.L_8:


//--------------------- .nv.constant0._ZN7cutlass13device_kernelINS_4gemm6kernel13GemmUniversalIN4cute5tupleIJiiiiEEENS1_10collective13CollectiveMmaINS1_34MainloopSm90TmaGmmaWarpSpecializedILi2ENS5_IJNS4_1CILi2EEENSA_ILi1EEESC_EEENS1_35KernelTmaWarpSpecializedCooperativeEEENS5_IJNSA_ILi128EEENSA_ILi192EEENSA_ILi256EEEEEEaNS5_IJlSC_lEEEaSK_NS4_8TiledMMAINS4_8MMA_AtomIJNS4_4SM904GMMA27MMA_64x192x32_S32S8S8_SS_TNEEEENS4_6LayoutISD_NS5_IJSC_NSA_ILi0EEESS_EEEEENS5_IJNS4_10UnderscoreESV_SV_EEEEENS4_13SM90_TMA_LOADENS4_14ComposedLayoutINS4_7SwizzleILi3ELi4ELi3EEENS4_18smem_ptr_flag_bitsILi8EEENSR_INS5_IJNSA_ILi8EEESG_EEENS5_IJSG_SC_EEEEEEEvNS4_8identityENS4_23SM90_TMA_LOAD_MULTICASTES18_vS19_EENS_8epilogue10collective6detail29Sm90TmaWarpSpecializedAdapterINS1D_15DefaultEpilogueIaSK_SK_NS1C_6thread17LinearCombinationIaLi1EiiLNS1H_9ScaleType4KindE0ELNS_15FloatRoundStyleE2EaEENS1_15EpilogueDefaultEEEEEvvEEEEvNT_6ParamsE --------------------------
	.section	.nv.constant0._ZN7cutlass13device_kernelINS_4gemm6kernel13GemmUniversalIN4cute5tupleIJiiiiEEENS1_10collective13CollectiveMmaINS1_34MainloopSm90TmaGmmaWarpSpecializedILi2ENS5_IJNS4_1CILi2EEENSA_ILi1EEESC_EEENS1_35KernelTmaWarpSpecializedCooperativeEEENS5_IJNSA_ILi128EEENSA_ILi192EEENSA_ILi256EEEEEEaNS5_IJlSC_lEEEaSK_NS4_8TiledMMAINS4_8MMA_AtomIJNS4_4SM904GMMA27MMA_64x192x32_S32S8S8_SS_TNEEEENS4_6LayoutISD_NS5_IJSC_NSA_ILi0EEESS_EEEEENS5_IJNS4_10UnderscoreESV_SV_EEEEENS4_13SM90_TMA_LOADENS4_14ComposedLayoutINS4_7SwizzleILi3ELi4ELi3EEENS4_18smem_ptr_flag_bitsILi8EEENSR_INS5_IJNSA_ILi8EEESG_EEENS5_IJSG_SC_EEEEEEEvNS4_8identityENS4_23SM90_TMA_LOAD_MULTICASTES18_vS19_EENS_8epilogue10collective6detail29Sm90TmaWarpSpecializedAdapterINS1D_15DefaultEpilogueIaSK_SK_NS1C_6thread17LinearCombinationIaLi1EiiLNS1H_9ScaleType4KindE0ELNS_15FloatRoundStyleE2EaEENS1_15EpilogueDefaultEEEEEvvEEEEvNT_6ParamsE,"a",@progbits
	.sectionflags	@""
	.align	4
.nv.constant0._ZN7cutlass13device_kernelINS_4gemm6kernel13GemmUniversalIN4cute5tupleIJiiiiEEENS1_10collective13CollectiveMmaINS1_34MainloopSm90TmaGmmaWarpSpecializedILi2ENS5_IJNS4_1CILi2EEENSA_ILi1EEESC_EEENS1_35KernelTmaWarpSpecializedCooperativeEEENS5_IJNSA_ILi128EEENSA_ILi192EEENSA_ILi256EEEEEEaNS5_IJlSC_lEEEaSK_NS4_8TiledMMAINS4_8MMA_AtomIJNS4_4SM904GMMA27MMA_64x192x32_S32S8S8_SS_TNEEEENS4_6LayoutISD_NS5_IJSC_NSA_ILi0EEESS_EEEEENS5_IJNS4_10UnderscoreESV_SV_EEEEENS4_13SM90_TMA_LOADENS4_14ComposedLayoutINS4_7SwizzleILi3ELi4ELi3EEENS4_18smem_ptr_flag_bitsILi8EEENSR_INS5_IJNSA_ILi8EEESG_EEENS5_IJSG_SC_EEEEEEEvNS4_8identityENS4_23SM90_TMA_LOAD_MULTICASTES18_vS19_EENS_8epilogue10collective6detail29Sm90TmaWarpSpecializedAdapterINS1D_15DefaultEpilogueIaSK_SK_NS1C_6thread17LinearCombinationIaLi1EiiLNS1H_9ScaleType4KindE0ELNS_15FloatRoundStyleE2EaEENS1_15EpilogueDefaultEEEEEvvEEEEvNT_6ParamsE:
	.zero		1664


//--------------------- SYMBOLS --------------------------

	.type		.nv.reservedSmem.offset0,@object
	.size		.nv.reservedSmem.offset0,0x4
	.type		__assertfail,@function
